	.headerflags	@"EF_CUDA_TEXMODE_UNIFIED EF_CUDA_64BIT_ADDRESS EF_CUDA_SM86 EF_CUDA_VIRTUAL_SM(EF_CUDA_SM86)"
	.elftype	@"ET_EXEC"


//--------------------- .nv.info                  --------------------------
	.section	.nv.info,"",@"SHT_CUDA_INFO"
	.align	4


	//----- nvinfo : EIATTR_REGCOUNT
	.align		4
        /*0000*/ 	.byte	0x04, 0x2f
        /*0002*/ 	.short	(.L_1 - .L_0)
	.align		4
.L_0:
        /*0004*/ 	.word	index@(triton_mm)
        /*0008*/ 	.word	0x000000fe


	//----- nvinfo : EIATTR_MIN_STACK_SIZE
	.align		4
.L_1:
        /*000c*/ 	.byte	0x04, 0x12
        /*000e*/ 	.short	(.L_3 - .L_2)
	.align		4
.L_2:
        /*0010*/ 	.word	index@(triton_mm)
        /*0014*/ 	.word	0x00000000


	//----- nvinfo : EIATTR_FRAME_SIZE
	.align		4
.L_3:
        /*0018*/ 	.byte	0x04, 0x11
        /*001a*/ 	.short	(.L_5 - .L_4)
	.align		4
.L_4:
        /*001c*/ 	.word	index@(triton_mm)
        /*0020*/ 	.word	0x00000000


	//----- nvinfo : EIATTR_MIN_STACK_SIZE
	.align		4
.L_5:
        /*0024*/ 	.byte	0x04, 0x12
        /*0026*/ 	.short	(.L_7 - .L_6)
	.align		4
.L_6:
        /*0028*/ 	.word	index@(triton_mm)
        /*002c*/ 	.word	0x00000000
.L_7:


//--------------------- .nv.info.triton_mm        --------------------------
	.section	.nv.info.triton_mm,"",@"SHT_CUDA_INFO"
	.sectionflags	@""
	.align	4


	//----- nvinfo : EIATTR_CUDA_API_VERSION
	.align		4
        /*0000*/ 	.byte	0x04, 0x37
        /*0002*/ 	.short	(.L_9 - .L_8)
.L_8:
        /*0004*/ 	.word	0x0000007c


	//----- nvinfo : EIATTR_SW2861232_WAR
	.align		4
.L_9:
        /*0008*/ 	.byte	0x01, 0x35
	.zero		2


	//----- nvinfo : EIATTR_PARAM_CBANK
	.align		4
        /*000c*/ 	.byte	0x04, 0x0a
        /*000e*/ 	.short	(.L_11 - .L_10)
	.align		4
.L_10:
        /*0010*/ 	.word	index@(.nv.constant0.triton_mm)
        /*0014*/ 	.short	0x0160
        /*0016*/ 	.short	0x0020


	//----- nvinfo : EIATTR_CBANK_PARAM_SIZE
	.align		4
.L_11:
        /*0018*/ 	.byte	0x03, 0x19
        /*001a*/ 	.short	0x0020


	//----- nvinfo : EIATTR_KPARAM_INFO
	.align		4
        /*001c*/ 	.byte	0x04, 0x17
        /*001e*/ 	.short	(.L_13 - .L_12)
.L_12:
        /*0020*/ 	.word	0x00000000
        /*0024*/ 	.short	0x0003
        /*0026*/ 	.short	0x0018
        /*0028*/ 	.byte	0x00, 0xf4, 0x21, 0x00


	//----- nvinfo : EIATTR_KPARAM_INFO
	.align		4
.L_13:
        /*002c*/ 	.byte	0x04, 0x17
        /*002e*/ 	.short	(.L_15 - .L_14)
.L_14:
        /*0030*/ 	.word	0x00000000
        /*0034*/ 	.short	0x0002
        /*0036*/ 	.short	0x0010
        /*0038*/ 	.byte	0x00, 0xf4, 0x21, 0x00


	//----- nvinfo : EIATTR_KPARAM_INFO
	.align		4
.L_15:
        /*003c*/ 	.byte	0x04, 0x17
        /*003e*/ 	.short	(.L_17 - .L_16)
.L_16:
        /*0040*/ 	.word	0x00000000
        /*0044*/ 	.short	0x0001
        /*0046*/ 	.short	0x0008
        /*0048*/ 	.byte	0x00, 0xf4, 0x21, 0x00


	//----- nvinfo : EIATTR_KPARAM_INFO
	.align		4
.L_17:
        /*004c*/ 	.byte	0x04, 0x17
        /*004e*/ 	.short	(.L_19 - .L_18)
.L_18:
        /*0050*/ 	.word	0x00000000
        /*0054*/ 	.short	0x0000
        /*0056*/ 	.short	0x0000
        /*0058*/ 	.byte	0x00, 0xf4, 0x21, 0x00


	//----- nvinfo : EIATTR_MAXREG_COUNT
	.align		4
.L_19:
        /*005c*/ 	.byte	0x03, 0x1b
        /*005e*/ 	.short	0x00ff


	//----- nvinfo : EIATTR_EXIT_INSTR_OFFSETS
	.align		4
        /*0060*/ 	.byte	0x04, 0x1c
        /*0062*/ 	.short	(.L_21 - .L_20)


	//   ....[0]....
.L_20:
        /*0064*/ 	.word	0x0000b7b0


	//   ....[1]....
        /*0068*/ 	.word	0x0000b800


	//----- nvinfo : EIATTR_REQNTID
	.align		4
.L_21:
        /*006c*/ 	.byte	0x04, 0x10
        /*006e*/ 	.short	(.L_23 - .L_22)
.L_22:
        /*0070*/ 	.word	0x00000080
        /*0074*/ 	.word	0x00000001
        /*0078*/ 	.word	0x00000001
.L_23:


//--------------------- .nv.callgraph             --------------------------
	.section	.nv.callgraph,"",@"SHT_CUDA_CALLGRAPH"
	.align	4
	.sectionentsize	8
	.align		4
        /*0000*/ 	.word	0x00000000
	.align		4
        /*0004*/ 	.word	0xffffffff
	.align		4
        /*0008*/ 	.word	0x00000000
	.align		4
        /*000c*/ 	.word	0xfffffffe
	.align		4
        /*0010*/ 	.word	0x00000000
	.align		4
        /*0014*/ 	.word	0xfffffffd
	.align		4
        /*0018*/ 	.word	0x00000000
	.align		4
        /*001c*/ 	.word	0xfffffffc


//--------------------- .nv.rel.action            --------------------------
	.section	.nv.rel.action,"",@"SHT_CUDA_RELOCINFO"
	.align	8
	.sectionentsize	8
        /*0000*/ 	.byte	0x73, 0x00, 0x00, 0x00, 0x00, 0x00, 0x00, 0x00, 0x00, 0x00, 0x00, 0x11, 0x25, 0x00, 0x05, 0x36


//--------------------- .nv.constant0.triton_mm   --------------------------
	.section	.nv.constant0.triton_mm,"a",@progbits
	.sectionflags	@""
	.align	4
.nv.constant0.triton_mm:
	.zero		384


//--------------------- .text.triton_mm           --------------------------
	.section	.text.triton_mm,"ax",@progbits
	.sectionflags	@"SHF_BARRIERS=1"
	.sectioninfo	@"SHI_REGISTERS=254"
	.align	128
        .global         triton_mm
        .type           triton_mm,@function
        .size           triton_mm,(.L_x_1 - triton_mm)
        .other          triton_mm,@"STO_CUDA_ENTRY STV_DEFAULT"
triton_mm:
.text.triton_mm:
[----:B------:R-:W-:Y:S02]  /*0000*/  IMAD.MOV.U32 R1, RZ, RZ, c[0x0][0x28] ;  /* 0x00000a00ff017624 */ /* 0x000fe400078e00ff */
[----:B------:R-:W1:Y:S01]  /*0010*/  S2R R9, SR_CTAID.X ;  /* 0x0000000000097919 */ /* 0x000e620000002500 */
[----:B------:R-:W-:Y:S01]  /*0020*/  IMAD.MOV.U32 R5, RZ, RZ, -0x8 ;  /* 0xfffffff8ff057424 */ /* 0x000fe200078e00ff */
[----:B------:R-:W-:Y:S01]  /*0030*/  ULDC.64 UR4, c[0x0][0x118] ;  /* 0x0000460000047ab9 */ /* 0x000fe20000000a00 */
[----:B------:R-:W-:Y:S02]  /*0040*/  IMAD.MOV.U32 R49, RZ, RZ, 0x2 ;  /* 0x00000002ff317424 */ /* 0x000fe400078e00ff */
[----:B-1----:R-:W-:-:S05]  /*0050*/  IMAD.HI R0, R9, 0x2aaaaaab, RZ ;  /* 0x2aaaaaab09007827 */ /* 0x002fca00078e02ff */
[----:B------:R-:W-:-:S04]  /*0060*/  SHF.R.U32.HI R3, RZ, 0x1f, R0 ;  /* 0x0000001fff037819 */ /* 0x000fc80000011600 */
[----:B------:R-:W-:-:S05]  /*0070*/  LEA.HI.SX32 R0, R0, R3, 0x1d ;  /* 0x0000000300007211 */ /* 0x000fca00078feaff */
[C---:B------:R-:W-:Y:S02]  /*0080*/  IMAD R2, R0.reuse, R5, 0x1 ;  /* 0x0000000100027424 */ /* 0x040fe400078e0205 */
[----:B------:R-:W-:-:S03]  /*0090*/  IMAD R7, R0, -0x30, R9 ;  /* 0xffffffd000077824 */ /* 0x000fc600078e0209 */
[----:B------:R-:W-:Y:S02]  /*00a0*/  IMNMX R4, R2, 0x8, PT ;  /* 0x0000000802047817 */ /* 0x000fe40003800200 */
[----:B------:R-:W-:Y:S02]  /*00b0*/  IABS R8, R7 ;  /* 0x0000000700087213 */ /* 0x000fe40000000000 */
[-C--:B------:R-:W-:Y:S02]  /*00c0*/  IABS R6, R4.reuse ;  /* 0x0000000400067213 */ /* 0x080fe40000000000 */
[-C--:B------:R-:W-:Y:S02]  /*00d0*/  IABS R10, R4.reuse ;  /* 0x00000004000a7213 */ /* 0x080fe40000000000 */
[----:B------:R-:W1:Y:S01]  /*00e0*/  I2F.RP R5, R6 ;  /* 0x0000000600057306 */ /* 0x000e620000209400 */
[----:B------:R-:W-:-:S04]  /*00f0*/  LOP3.LUT R7, R7, R4, RZ, 0x3c, !PT ;  /* 0x0000000407077212 */ /* 0x000fc800078e3cff */
[----:B------:R-:W-:-:S03]  /*0100*/  ISETP.GE.AND P3, PT, R7, RZ, PT ;  /* 0x000000ff0700720c */ /* 0x000fc60003f66270 */
[----:B-1----:R-:W1:Y:S02]  /*0110*/  MUFU.RCP R5, R5 ;  /* 0x0000000500057308 */ /* 0x002e640000001000 */
[----:B-1----:R-:W-:-:S06]  /*0120*/  IADD3 R2, R5, 0xffffffe, RZ ;  /* 0x0ffffffe05027810 */ /* 0x002fcc0007ffe0ff */
[----:B------:R1:W2:Y:S02]  /*0130*/  F2I.FTZ.U32.TRUNC.NTZ R3, R2 ;  /* 0x0000000200037305 */ /* 0x0002a4000021f000 */
[----:B-1----:R-:W-:Y:S02]  /*0140*/  IMAD.MOV.U32 R2, RZ, RZ, RZ ;  /* 0x000000ffff027224 */ /* 0x002fe400078e00ff */
[----:B--2---:R-:W-:-:S04]  /*0150*/  IMAD.MOV R11, RZ, RZ, -R3 ;  /* 0x000000ffff0b7224 */ /* 0x004fc800078e0a03 */
[----:B------:R-:W-:-:S04]  /*0160*/  IMAD R11, R11, R6, RZ ;  /* 0x000000060b0b7224 */ /* 0x000fc800078e02ff */
[----:B------:R-:W-:-:S04]  /*0170*/  IMAD.HI.U32 R3, R3, R11, R2 ;  /* 0x0000000b03037227 */ /* 0x000fc800078e0002 */
[----:B------:R-:W-:Y:S01]  /*0180*/  IMAD.MOV R11, RZ, RZ, -R10 ;  /* 0x000000ffff0b7224 */ /* 0x000fe200078e0a0a */
[----:B------:R-:W-:Y:S01]  /*0190*/  IABS R10, R9 ;  /* 0x00000009000a7213 */ /* 0x000fe20000000000 */
[----:B------:R-:W-:-:S04]  /*01a0*/  IMAD.HI.U32 R2, R3, R8, RZ ;  /* 0x0000000803027227 */ /* 0x000fc800078e00ff */
[----:B------:R-:W-:Y:S02]  /*01b0*/  IMAD R5, R2, R11, R8 ;  /* 0x0000000b02057224 */ /* 0x000fe400078e0208 */
[----:B------:R-:W-:-:S03]  /*01c0*/  IMAD.MOV.U32 R8, RZ, RZ, R10 ;  /* 0x000000ffff087224 */ /* 0x000fc600078e000a */
[----:B------:R-:W-:Y:S01]  /*01d0*/  ISETP.GT.U32.AND P2, PT, R6, R5, PT ;  /* 0x000000050600720c */ /* 0x000fe20003f44070 */
[----:B------:R-:W-:-:S04]  /*01e0*/  IMAD.HI.U32 R3, R3, R8, RZ ;  /* 0x0000000803037227 */ /* 0x000fc800078e00ff */
[----:B------:R-:W-:Y:S02]  /*01f0*/  IMAD R3, R3, R11, R8 ;  /* 0x0000000b03037224 */ /* 0x000fe400078e0208 */
[----:B------:R-:W1:Y:S03]  /*0200*/  S2R R8, SR_TID.X ;  /* 0x0000000000087919 */ /* 0x000e660000002100 */
[----:B------:R-:W-:-:S03]  /*0210*/  ISETP.GT.U32.AND P1, PT, R6, R3, PT ;  /* 0x000000030600720c */ /* 0x000fc60003f24070 */
[----:B------:R-:W-:Y:S01]  /*0220*/  @!P2 IMAD.IADD R5, R5, 0x1, -R6 ;  /* 0x000000010505a824 */ /* 0x000fe200078e0a06 */
[----:B------:R-:W-:Y:S02]  /*0230*/  @!P2 IADD3 R2, R2, 0x1, RZ ;  /* 0x000000010202a810 */ /* 0x000fe40007ffe0ff */
[----:B------:R-:W-:Y:S02]  /*0240*/  ISETP.GE.AND P2, PT, R9, RZ, PT ;  /* 0x000000ff0900720c */ /* 0x000fe40003f46270 */
[----:B------:R-:W-:-:S05]  /*0250*/  ISETP.GE.U32.AND P0, PT, R5, R6, PT ;  /* 0x000000060500720c */ /* 0x000fca0003f06070 */
[----:B------:R-:W-:-:S05]  /*0260*/  @!P1 IMAD.IADD R3, R3, 0x1, -R6 ;  /* 0x0000000103039824 */ /* 0x000fca00078e0a06 */
[----:B------:R-:W-:-:S03]  /*0270*/  ISETP.GT.U32.AND P1, PT, R6, R3, PT ;  /* 0x000000030600720c */ /* 0x000fc60003f24070 */
[----:B------:R-:W-:Y:S01]  /*0280*/  @P0 IADD3 R2, R2, 0x1, RZ ;  /* 0x0000000102020810 */ /* 0x000fe20007ffe0ff */
[----:B-1----:R-:W-:Y:S01]  /*0290*/  IMAD.SHL.U32 R211, R8, 0x8, RZ ;  /* 0x0000000808d37824 */ /* 0x002fe200078e00ff */
[----:B------:R-:W-:Y:S02]  /*02a0*/  ISETP.NE.AND P0, PT, R4, RZ, PT ;  /* 0x000000ff0400720c */ /* 0x000fe40003f05270 */
[----:B------:R-:W-:Y:S01]  /*02b0*/  LOP3.LUT R4, RZ, R4, RZ, 0x33, !PT ;  /* 0x00000004ff047212 */ /* 0x000fe200078e33ff */
[----:B------:R-:W-:Y:S01]  /*02c0*/  @!P3 IMAD.MOV R2, RZ, RZ, -R2 ;  /* 0x000000ffff02b224 */ /* 0x000fe200078e0a02 */
[----:B------:R-:W-:Y:S02]  /*02d0*/  SHF.R.U32.HI R5, RZ, 0x3, R8 ;  /* 0x00000003ff057819 */ /* 0x000fe40000011608 */
[----:B------:R-:W-:Y:S02]  /*02e0*/  LOP3.LUT R225, R8, 0x20, RZ, 0xc0, !PT ;  /* 0x0000002008e17812 */ /* 0x000fe400078ec0ff */
[----:B------:R-:W-:Y:S01]  /*02f0*/  SEL R227, R4, R2, !P0 ;  /* 0x0000000204e37207 */ /* 0x000fe20004000000 */
[----:B------:R-:W-:Y:S01]  /*0300*/  @!P1 IMAD.IADD R3, R3, 0x1, -R6 ;  /* 0x0000000103039824 */ /* 0x000fe200078e0a06 */
[----:B------:R-:W-:-:S02]  /*0310*/  SGXT.U32 R2, R5, 0x4 ;  /* 0x000000040502781a */ /* 0x000fc40000000000 */
[----:B------:R-:W-:Y:S01]  /*0320*/  LOP3.LUT R206, R8, 0x7, RZ, 0xc0, !PT ;  /* 0x0000000708ce7812 */ /* 0x000fe200078ec0ff */
[----:B------:R-:W-:Y:S01]  /*0330*/  IMAD.SHL.U32 R227, R227, 0x80, RZ ;  /* 0x00000080e3e37824 */ /* 0x000fe200078e00ff */
[----:B------:R-:W-:Y:S01]  /*0340*/  SHF.R.U32.HI R225, RZ, 0x2, R225 ;  /* 0x00000002ffe17819 */ /* 0x000fe200000116e1 */
[----:B------:R-:W-:Y:S01]  /*0350*/  @!P2 IMAD.MOV R3, RZ, RZ, -R3 ;  /* 0x000000ffff03a224 */ /* 0x000fe200078e0a03 */
[----:B------:R-:W-:Y:S02]  /*0360*/  LOP3.LUT R210, R211, 0x8, RZ, 0xc0, !PT ;  /* 0x00000008d3d27812 */ /* 0x000fe400078ec0ff */
[C---:B------:R-:W-:Y:S02]  /*0370*/  LOP3.LUT R11, R227.reuse, R2, RZ, 0xfc, !PT ;  /* 0x00000002e30b7212 */ /* 0x040fe400078efcff */
[--C-:B------:R-:W-:Y:S02]  /*0380*/  LOP3.LUT R12, R227, 0x10, R2.reuse, 0xfe, !PT ;  /* 0x00000010e30c7812 */ /* 0x100fe400078efe02 */
[----:B------:R-:W-:Y:S01]  /*0390*/  SEL R3, R4, R3, !P0 ;  /* 0x0000000304037207 */ /* 0x000fe20004000000 */
[----:B------:R-:W-:Y:S01]  /*03a0*/  IMAD.HI R5, R11, 0x2aaaaaab, RZ ;  /* 0x2aaaaaab0b057827 */ /* 0x000fe200078e02ff */
[----:B------:R-:W-:-:S02]  /*03b0*/  LOP3.LUT R13, R227, 0x20, R2, 0xfe, !PT ;  /* 0x00000020e30d7812 */ /* 0x000fc400078efe02 */
[C-C-:B------:R-:W-:Y:S01]  /*03c0*/  LOP3.LUT R14, R227.reuse, 0x30, R2.reuse, 0xfe, !PT ;  /* 0x00000030e30e7812 */ /* 0x140fe200078efe02 */
[----:B------:R-:W-:Y:S01]  /*03d0*/  IMAD.HI R6, R12, 0x2aaaaaab, RZ ;  /* 0x2aaaaaab0c067827 */ /* 0x000fe200078e02ff */
[----:B------:R-:W-:Y:S02]  /*03e0*/  SHF.R.U32.HI R4, RZ, 0x1f, R5 ;  /* 0x0000001fff047819 */ /* 0x000fe40000011605 */
[----:B------:R-:W-:Y:S01]  /*03f0*/  LOP3.LUT R16, R227, 0x50, R2, 0xfe, !PT ;  /* 0x00000050e3107812 */ /* 0x000fe200078efe02 */
[----:B------:R-:W-:Y:S01]  /*0400*/  IMAD R228, R0, 0x8, R3 ;  /* 0x0000000800e47824 */ /* 0x000fe200078e0203 */
[----:B------:R-:W-:Y:S01]  /*0410*/  SHF.R.U32.HI R3, RZ, 0x1f, R6 ;  /* 0x0000001fff037819 */ /* 0x000fe20000011606 */
[----:B------:R-:W-:Y:S01]  /*0420*/  IMAD.HI R0, R13, 0x2aaaaaab, RZ ;  /* 0x2aaaaaab0d007827 */ /* 0x000fe200078e02ff */
[----:B------:R-:W-:Y:S02]  /*0430*/  LEA.HI R30, R5, R4, RZ, 0x19 ;  /* 0x00000004051e7211 */ /* 0x000fe400078fc8ff */
[----:B------:R-:W-:Y:S01]  /*0440*/  LEA.HI R31, R6, R3, RZ, 0x19 ;  /* 0x00000003061f7211 */ /* 0x000fe200078fc8ff */
[----:B------:R-:W-:Y:S01]  /*0450*/  IMAD.HI R4, R14, 0x2aaaaaab, RZ ;  /* 0x2aaaaaab0e047827 */ /* 0x000fe200078e02ff */
[----:B------:R-:W-:-:S02]  /*0460*/  LOP3.LUT R15, R227, 0x40, R2, 0xfe, !PT ;  /* 0x00000040e30f7812 */ /* 0x000fc400078efe02 */
[----:B------:R-:W-:Y:S01]  /*0470*/  LOP3.LUT R17, R227, 0x60, R2, 0xfe, !PT ;  /* 0x00000060e3117812 */ /* 0x000fe200078efe02 */
[----:B------:R-:W-:Y:S01]  /*0480*/  IMAD.HI R9, R16, 0x2aaaaaab, RZ ;  /* 0x2aaaaaab10097827 */ /* 0x000fe200078e02ff */
[----:B------:R-:W-:Y:S02]  /*0490*/  SHF.R.U32.HI R3, RZ, 0x1f, R0 ;  /* 0x0000001fff037819 */ /* 0x000fe40000011600 */
[----:B------:R-:W-:Y:S01]  /*04a0*/  SHF.R.U32.HI R5, RZ, 0x1f, R4 ;  /* 0x0000001fff057819 */ /* 0x000fe20000011604 */
[----:B------:R-:W-:Y:S01]  /*04b0*/  IMAD.HI R6, R15, 0x2aaaaaab, RZ ;  /* 0x2aaaaaab0f067827 */ /* 0x000fe200078e02ff */
[----:B------:R-:W-:Y:S02]  /*04c0*/  LEA.HI R32, R0, R3, RZ, 0x19 ;  /* 0x0000000300207211 */ /* 0x000fe400078fc8ff */
[----:B------:R-:W-:Y:S01]  /*04d0*/  SHF.R.U32.HI R0, RZ, 0x1f, R9 ;  /* 0x0000001fff007819 */ /* 0x000fe20000011609 */
[----:B------:R-:W-:Y:S01]  /*04e0*/  IMAD.HI R3, R17, 0x2aaaaaab, RZ ;  /* 0x2aaaaaab11037827 */ /* 0x000fe200078e02ff */
[----:B------:R-:W-:-:S02]  /*04f0*/  LEA.HI R33, R4, R5, RZ, 0x19 ;  /* 0x0000000504217211 */ /* 0x000fc400078fc8ff */
[----:B------:R-:W-:Y:S01]  /*0500*/  LOP3.LUT R18, R227, 0x70, R2, 0xfe, !PT ;  /* 0x00000070e3127812 */ /* 0x000fe200078efe02 */
[----:B------:R-:W-:Y:S01]  /*0510*/  IMAD.SHL.U32 R228, R228, 0x80, RZ ;  /* 0x00000080e4e47824 */ /* 0x000fe200078e00ff */
[----:B------:R-:W-:Y:S01]  /*0520*/  LEA.HI R35, R9, R0, RZ, 0x19 ;  /* 0x0000000009237211 */ /* 0x000fe200078fc8ff */
[----:B------:R-:W-:Y:S01]  /*0530*/  IMAD R199, R33, -0x300, R14 ;  /* 0xfffffd0021c77824 */ /* 0x000fe200078e020e */
[----:B------:R-:W-:Y:S01]  /*0540*/  SHF.R.U32.HI R7, RZ, 0x1f, R6 ;  /* 0x0000001fff077819 */ /* 0x000fe20000011606 */
[----:B------:R-:W-:Y:S01]  /*0550*/  IMAD.HI R19, R18, 0x2aaaaaab, RZ ;  /* 0x2aaaaaab12137827 */ /* 0x000fe200078e02ff */
[----:B------:R-:W-:Y:S02]  /*0560*/  SHF.R.U32.HI R4, RZ, 0x1f, R3 ;  /* 0x0000001fff047819 */ /* 0x000fe40000011603 */
[----:B------:R-:W-:Y:S01]  /*0570*/  LOP3.LUT R0, R228, R2, RZ, 0xfc, !PT ;  /* 0x00000002e4007212 */ /* 0x000fe200078efcff */
[----:B------:R-:W-:Y:S01]  /*0580*/  IMAD R30, R30, -0x300, R11 ;  /* 0xfffffd001e1e7824 */ /* 0x000fe200078e020b */
[----:B------:R-:W-:Y:S01]  /*0590*/  LEA.HI R34, R6, R7, RZ, 0x19 ;  /* 0x0000000706227211 */ /* 0x000fe200078fc8ff */
[----:B------:R-:W-:Y:S01]  /*05a0*/  IMAD R205, R35, -0x300, R16 ;  /* 0xfffffd0023cd7824 */ /* 0x000fe200078e0210 */
[----:B------:R-:W-:Y:S01]  /*05b0*/  LEA.HI R36, R3, R4, RZ, 0x19 ;  /* 0x0000000403247211 */ /* 0x000fe200078fc8ff */
[----:B------:R-:W-:Y:S01]  /*05c0*/  IMAD.HI R6, R0, 0x3531dec1, RZ ;  /* 0x3531dec100067827 */ /* 0x000fe200078e02ff */
[----:B------:R-:W-:-:S02]  /*05d0*/  LOP3.LUT R4, R228, 0x10, R2, 0xfe, !PT ;  /* 0x00000010e4047812 */ /* 0x000fc400078efe02 */
[----:B------:R-:W-:Y:S01]  /*05e0*/  LOP3.LUT R5, R228, 0x20, R2, 0xfe, !PT ;  /* 0x00000020e4057812 */ /* 0x000fe200078efe02 */
[----:B------:R-:W-:Y:S01]  /*05f0*/  IMAD R198, R34, -0x300, R15 ;  /* 0xfffffd0022c67824 */ /* 0x000fe200078e020f */
[----:B------:R-:W-:Y:S01]  /*0600*/  SHF.R.U32.HI R20, RZ, 0x1f, R19 ;  /* 0x0000001fff147819 */ /* 0x000fe20000011613 */
[----:B------:R-:W-:Y:S01]  /*0610*/  IMAD.HI R9, R4, 0x3531dec1, RZ ;  /* 0x3531dec104097827 */ /* 0x000fe200078e02ff */
[----:B------:R-:W-:Y:S02]  /*0620*/  LOP3.LUT R3, R211, 0x38, RZ, 0xc0, !PT ;  /* 0x00000038d3037812 */ /* 0x000fe400078ec0ff */
[----:B------:R-:W-:Y:S01]  /*0630*/  SHF.R.U32.HI R7, RZ, 0x1f, R6 ;  /* 0x0000001fff077819 */ /* 0x000fe20000011606 */
[----:B------:R-:W-:Y:S01]  /*0640*/  IMAD.HI R10, R5, 0x3531dec1, RZ ;  /* 0x3531dec1050a7827 */ /* 0x000fe200078e02ff */
[----:B------:R-:W-:Y:S02]  /*0650*/  LEA.HI R37, R19, R20, RZ, 0x19 ;  /* 0x0000001413257211 */ /* 0x000fe400078fc8ff */
[----:B------:R-:W-:Y:S01]  /*0660*/  LOP3.LUT R47, R3, 0x18, R8, 0x78, !PT ;  /* 0x00000018032f7812 */ /* 0x000fe200078e7808 */
[----:B------:R-:W-:Y:S01]  /*0670*/  IMAD R36, R36, -0x300, R17 ;  /* 0xfffffd0024247824 */ /* 0x000fe200078e0211 */
[----:B------:R-:W-:Y:S01]  /*0680*/  LEA.HI R19, R6, R7, RZ, 0x1c ;  /* 0x0000000706137211 */ /* 0x000fe200078fe0ff */
[----:B------:R-:W-:Y:S01]  /*0690*/  IMAD R37, R37, -0x300, R18 ;  /* 0xfffffd0025257824 */ /* 0x000fe200078e0212 */
[----:B------:R-:W-:Y:S01]  /*06a0*/  SHF.R.U32.HI R6, RZ, 0x1f, R9 ;  /* 0x0000001fff067819 */ /* 0x000fe20000011609 */
[----:B------:R-:W-:Y:S01]  /*06b0*/  IMAD R197, R30, 0x300, RZ ;  /* 0x000003001ec57824 */ /* 0x000fe200078e02ff */
[----:B------:R-:W-:Y:S01]  /*06c0*/  LOP3.LUT R3, R228, 0x30, R2, 0xfe, !PT ;  /* 0x00000030e4037812 */ /* 0x000fe200078efe02 */
[----:B------:R-:W-:Y:S01]  /*06d0*/  IMAD R19, R19, -0x4d, R0 ;  /* 0xffffffb313137824 */ /* 0x000fe200078e0200 */
[----:B------:R-:W-:Y:S01]  /*06e0*/  SHF.R.U32.HI R7, RZ, 0x1f, R10 ;  /* 0x0000001fff077819 */ /* 0x000fe2000001160a */
[----:B------:R-:W-:Y:S01]  /*06f0*/  IMAD R31, R31, -0x300, R12 ;  /* 0xfffffd001f1f7824 */ /* 0x000fe200078e020c */
[----:B------:R-:W-:Y:S01]  /*0700*/  LOP3.LUT R23, R47, 0x20, R8, 0x78, !PT ;  /* 0x000000202f177812 */ /* 0x000fe200078e7808 */
[----:B------:R-:W-:Y:S01]  /*0710*/  IMAD.HI R22, R3, 0x3531dec1, RZ ;  /* 0x3531dec103167827 */ /* 0x000fe200078e02ff */
[----:B------:R-:W-:-:S02]  /*0720*/  LEA.HI R21, R9, R6, RZ, 0x1c ;  /* 0x0000000609157211 */ /* 0x000fc400078fe0ff */
[--C-:B------:R-:W-:Y:S01]  /*0730*/  LOP3.LUT R6, R228, 0x40, R2.reuse, 0xfe, !PT ;  /* 0x00000040e4067812 */ /* 0x100fe200078efe02 */
[----:B------:R-:W-:Y:S01]  /*0740*/  IMAD R226, R2, 0x40, R23 ;  /* 0x0000004002e27824 */ /* 0x000fe200078e0217 */
[----:B------:R-:W-:Y:S01]  /*0750*/  LOP3.LUT R9, R228, 0x60, R2, 0xfe, !PT ;  /* 0x00000060e4097812 */ /* 0x000fe200078efe02 */
[----:B------:R-:W-:Y:S01]  /*0760*/  IMAD R21, R21, -0x4d, R4 ;  /* 0xffffffb315157824 */ /* 0x000fe200078e0204 */
[----:B------:R-:W-:Y:S01]  /*0770*/  LEA.HI R20, R10, R7, RZ, 0x1c ;  /* 0x000000070a147211 */ /* 0x000fe200078fe0ff */
[----:B------:R-:W-:Y:S01]  /*0780*/  IMAD R187, R19, 0x300, RZ ;  /* 0x0000030013bb7824 */ /* 0x000fe200078e02ff */
[C-C-:B------:R-:W-:Y:S01]  /*0790*/  LOP3.LUT R7, R228.reuse, 0x50, R2.reuse, 0xfe, !PT ;  /* 0x00000050e4077812 */ /* 0x140fe200078efe02 */
[----:B------:R-:W-:Y:S01]  /*07a0*/  IMAD.HI R26, R9, 0x3531dec1, RZ ;  /* 0x3531dec1091a7827 */ /* 0x000fe200078e02ff */
[----:B------:R-:W-:Y:S02]  /*07b0*/  LOP3.LUT R10, R228, 0x70, R2, 0xfe, !PT ;  /* 0x00000070e40a7812 */ /* 0x000fe400078efe02 */
[----:B------:R-:W-:Y:S01]  /*07c0*/  SHF.R.U32.HI R23, RZ, 0x1f, R22 ;  /* 0x0000001fff177819 */ /* 0x000fe20000011616 */
[----:B------:R-:W-:Y:S01]  /*07d0*/  IMAD.HI R2, R6, 0x3531dec1, RZ ;  /* 0x3531dec106027827 */ /* 0x000fe200078e02ff */
[----:B------:R-:W-:-:S02]  /*07e0*/  SHF.R.U32.HI R27, RZ, 0x1f, R26 ;  /* 0x0000001fff1b7819 */ /* 0x000fc4000001161a */
[----:B------:R-:W-:Y:S01]  /*07f0*/  LEA.HI R22, R22, R23, RZ, 0x1c ;  /* 0x0000001716167211 */ /* 0x000fe200078fe0ff */
[----:B------:R-:W-:Y:S01]  /*0800*/  IMAD.HI R24, R7, 0x3531dec1, RZ ;  /* 0x3531dec107187827 */ /* 0x000fe200078e02ff */
[----:B------:R-:W-:Y:S02]  /*0810*/  SHF.R.U32.HI R23, RZ, 0x1f, R2 ;  /* 0x0000001fff177819 */ /* 0x000fe40000011602 */
[----:B------:R-:W-:Y:S01]  /*0820*/  LEA.HI R26, R26, R27, RZ, 0x1c ;  /* 0x0000001b1a1a7211 */ /* 0x000fe200078fe0ff */
[----:B------:R-:W-:Y:S01]  /*0830*/  IMAD.HI R28, R10, 0x3531dec1, RZ ;  /* 0x3531dec10a1c7827 */ /* 0x000fe200078e02ff */
[----:B------:R-:W-:Y:S02]  /*0840*/  SHF.R.U32.HI R25, RZ, 0x1f, R24 ;  /* 0x0000001fff197819 */ /* 0x000fe40000011618 */
[----:B------:R-:W-:Y:S01]  /*0850*/  LEA.HI R23, R2, R23, RZ, 0x1c ;  /* 0x0000001702177211 */ /* 0x000fe200078fe0ff */
[----:B------:R-:W-:Y:S01]  /*0860*/  IMAD R20, R20, -0x4d, R5 ;  /* 0xffffffb314147824 */ /* 0x000fe200078e0205 */
[----:B------:R-:W-:Y:S01]  /*0870*/  SHF.R.U32.HI R29, RZ, 0x1f, R28 ;  /* 0x0000001fff1d7819 */ /* 0x000fe2000001161c */
[----:B------:R-:W-:Y:S01]  /*0880*/  IMAD R189, R21, 0x300, RZ ;  /* 0x0000030015bd7824 */ /* 0x000fe200078e02ff */
[----:B------:R-:W-:Y:S01]  /*0890*/  LEA.HI R24, R24, R25, RZ, 0x1c ;  /* 0x0000001918187211 */ /* 0x000fe200078fe0ff */
[----:B------:R-:W-:Y:S01]  /*08a0*/  IMAD R22, R22, -0x4d, R3 ;  /* 0xffffffb316167824 */ /* 0x000fe200078e0203 */
[--C-:B------:R-:W-:Y:S01]  /*08b0*/  LOP3.LUT R0, R187, 0x38, R211.reuse, 0xf8, !PT ;  /* 0x00000038bb007812 */ /* 0x100fe200078ef8d3 */
[----:B------:R-:W-:Y:S01]  /*08c0*/  IMAD R23, R23, -0x4d, R6 ;  /* 0xffffffb317177824 */ /* 0x000fe200078e0206 */
[----:B------:R-:W-:Y:S01]  /*08d0*/  LOP3.LUT R6, R189, 0x38, R211, 0xf8, !PT ;  /* 0x00000038bd067812 */ /* 0x000fe200078ef8d3 */
[----:B------:R-:W-:Y:S01]  /*08e0*/  IMAD R188, R20, 0x300, RZ ;  /* 0x0000030014bc7824 */ /* 0x000fe200078e02ff */
[----:B------:R-:W-:Y:S01]  /*08f0*/  LEA.HI R29, R28, R29, RZ, 0x1c ;  /* 0x0000001d1c1d7211 */ /* 0x000fe200078fe0ff */
[----:B------:R-:W-:Y:S01]  /*0900*/  IMAD R26, R26, -0x4d, R9 ;  /* 0xffffffb31a1a7824 */ /* 0x000fe200078e0209 */
[----:B------:R-:W-:Y:S01]  /*0910*/  SHF.R.S32.HI R9, RZ, 0x1f, R187 ;  /* 0x0000001fff097819 */ /* 0x000fe200000114bb */
[----:B------:R-:W-:Y:S01]  /*0920*/  IMAD R193, R22, 0x300, RZ ;  /* 0x0000030016c17824 */ /* 0x000fe200078e02ff */
[----:B------:R-:W-:Y:S01]  /*0930*/  LEA R14, P0, R0, c[0x0][0x160], 0x1 ;  /* 0x00005800000e7a11 */ /* 0x000fe200078008ff */
[----:B------:R-:W-:Y:S01]  /*0940*/  IMAD R24, R24, -0x4d, R7 ;  /* 0xffffffb318187824 */ /* 0x000fe200078e0207 */
[----:B------:R-:W-:Y:S01]  /*0950*/  LOP3.LUT R7, R188, 0x38, R211, 0xf8, !PT ;  /* 0x00000038bc077812 */ /* 0x000fe200078ef8d3 */
[----:B------:R-:W-:Y:S01]  /*0960*/  IMAD.SHL.U32 R226, R226, 0x2, RZ ;  /* 0x00000002e2e27824 */ /* 0x000fe200078e00ff */
[----:B------:R-:W-:Y:S01]  /*0970*/  SHF.R.S32.HI R11, RZ, 0x1f, R189 ;  /* 0x0000001fff0b7819 */ /* 0x000fe200000114bd */
[----:B------:R-:W-:Y:S01]  /*0980*/  IMAD.WIDE R2, R0, R49, c[0x0][0x160] ;  /* 0x0000580000027625 */ /* 0x000fe200078e0231 */
[----:B------:R-:W-:-:S02]  /*0990*/  LEA R16, P1, R6, c[0x0][0x160], 0x1 ;  /* 0x0000580006107a11 */ /* 0x000fc400078208ff */
[----:B------:R-:W-:Y:S01]  /*09a0*/  LEA.HI.X R15, R0, c[0x0][0x164], R9, 0x1, P0 ;  /* 0x00005900000f7a11 */ /* 0x000fe200000f0c09 */
[CC--:B------:R-:W-:Y:S01]  /*09b0*/  IMAD.WIDE R4, R6.reuse, R49.reuse, c[0x0][0x160] ;  /* 0x0000580006047625 */ /* 0x0c0fe200078e0231 */
[----:B------:R-:W-:Y:S01]  /*09c0*/  LOP3.LUT R0, R193, 0x38, R211, 0xf8, !PT ;  /* 0x00000038c1007812 */ /* 0x000fe200078ef8d3 */
[----:B------:R1:W-:Y:S01]  /*09d0*/  LDGSTS.E.BYPASS.128 [R226], [R2.64] ;  /* 0x0000000002e27fae */ /* 0x0003e2000b901c44 */
[----:B------:R-:W-:Y:S01]  /*09e0*/  LEA R18, P2, R7, c[0x0][0x160], 0x1 ;  /* 0x0000580007127a11 */ /* 0x000fe200078408ff */
[----:B------:R-:W-:Y:S01]  /*09f0*/  IMAD R191, R23, 0x300, RZ ;  /* 0x0000030017bf7824 */ /* 0x000fe200078e02ff */
[----:B------:R-:W-:Y:S01]  /*0a00*/  LEA.HI.X R17, R6, c[0x0][0x164], R11, 0x1, P1 ;  /* 0x0000590006117a11 */ /* 0x000fe200008f0c0b */
[----:B------:R-:W-:Y:S01]  /*0a10*/  IMAD R29, R29, -0x4d, R10 ;  /* 0xffffffb31d1d7824 */ /* 0x000fe200078e020a */
[----:B------:R-:W-:Y:S01]  /*0a20*/  SHF.R.S32.HI R10, RZ, 0x1f, R188 ;  /* 0x0000001fff0a7819 */ /* 0x000fe200000114bc */
[----:B------:R-:W-:Y:S01]  /*0a30*/  IMAD R190, R24, 0x300, RZ ;  /* 0x0000030018be7824 */ /* 0x000fe200078e02ff */
[----:B------:R2:W-:Y:S01]  /*0a40*/  LDGSTS.E.BYPASS.128 [R226+0x800], [R4.64] ;  /* 0x0080000004e27fae */ /* 0x0005e2000b901c44 */
[--C-:B------:R-:W-:Y:S01]  /*0a50*/  LOP3.LUT R6, R191, 0x38, R211.reuse, 0xf8, !PT ;  /* 0x00000038bf067812 */ /* 0x100fe200078ef8d3 */
[----:B------:R-:W-:Y:S01]  /*0a60*/  IMAD R195, R26, 0x300, RZ ;  /* 0x000003001ac37824 */ /* 0x000fe200078e02ff */
[----:B------:R-:W-:Y:S01]  /*0a70*/  LEA R20, P0, R0, c[0x0][0x160], 0x1 ;  /* 0x0000580000147a11 */ /* 0x000fe200078008ff */
[----:B------:R-:W-:Y:S01]  /*0a80*/  IMAD R194, R29, 0x300, RZ ;  /* 0x000003001dc27824 */ /* 0x000fe200078e02ff */
[C---:B------:R-:W-:Y:S01]  /*0a90*/  LEA.HI.X R19, R7.reuse, c[0x0][0x164], R10, 0x1, P2 ;  /* 0x0000590007137a11 */ /* 0x040fe200010f0c0a */
[----:B-1----:R-:W-:Y:S01]  /*0aa0*/  IMAD.WIDE R2, R7, R49, c[0x0][0x160] ;  /* 0x0000580007027625 */ /* 0x002fe200078e0231 */
[----:B------:R-:W-:-:S02]  /*0ab0*/  LOP3.LUT R7, R190, 0x38, R211, 0xf8, !PT ;  /* 0x00000038be077812 */ /* 0x000fc400078ef8d3 */
[----:B------:R-:W-:Y:S01]  /*0ac0*/  SHF.R.S32.HI R12, RZ, 0x1f, R190 ;  /* 0x0000001fff0c7819 */ /* 0x000fe200000114be */
[----:B------:R-:W-:Y:S01]  /*0ad0*/  IMAD R32, R32, -0x300, R13 ;  /* 0xfffffd0020207824 */ /* 0x000fe200078e020d */
[----:B------:R1:W-:Y:S01]  /*0ae0*/  LDGSTS.E.BYPASS.128 [R226+0x1000], [R2.64] ;  /* 0x0100000002e27fae */ /* 0x0003e2000b901c44 */
[----:B--2---:R-:W-:Y:S01]  /*0af0*/  SHF.R.S32.HI R5, RZ, 0x1f, R193 ;  /* 0x0000001fff057819 */ /* 0x004fe200000114c1 */
[----:B------:R-:W-:Y:S01]  /*0b00*/  IMAD R196, R31, 0x300, RZ ;  /* 0x000003001fc47824 */ /* 0x000fe200078e02ff */
[----:B------:R-:W-:Y:S01]  /*0b10*/  SHF.R.S32.HI R9, RZ, 0x1f, R191 ;  /* 0x0000001fff097819 */ /* 0x000fe200000114bf */
[----:B------:R-:W-:Y:S01]  /*0b20*/  IMAD R201, R32, 0x300, RZ ;  /* 0x0000030020c97824 */ /* 0x000fe200078e02ff */
[----:B------:R-:W-:Y:S01]  /*0b30*/  LEA.HI.X R21, R0, c[0x0][0x164], R5, 0x1, P0 ;  /* 0x0000590000157a11 */ /* 0x000fe200000f0c05 */
[CC--:B------:R-:W-:Y:S01]  /*0b40*/  IMAD.WIDE R4, R6.reuse, R49.reuse, c[0x0][0x160] ;  /* 0x0000580006047625 */ /* 0x0c0fe200078e0231 */
[----:B------:R-:W-:Y:S02]  /*0b50*/  LEA R24, P0, R7, c[0x0][0x160], 0x1 ;  /* 0x0000580007187a11 */ /* 0x000fe400078008ff */
[----:B------:R-:W-:Y:S01]  /*0b60*/  LEA R22, P1, R6, c[0x0][0x160], 0x1 ;  /* 0x0000580006167a11 */ /* 0x000fe200078208ff */
[----:B------:R-:W-:Y:S01]  /*0b70*/  IMAD R199, R199, 0x300, RZ ;  /* 0x00000300c7c77824 */ /* 0x000fe200078e02ff */
[----:B------:R-:W-:Y:S01]  /*0b80*/  LEA.HI.X R25, R7, c[0x0][0x164], R12, 0x1, P0 ;  /* 0x0000590007197a11 */ /* 0x000fe200000f0c0c */
[----:B-1----:R-:W-:Y:S01]  /*0b90*/  IMAD.WIDE R2, R0, R49, c[0x0][0x160] ;  /* 0x0000580000027625 */ /* 0x002fe200078e0231 */
[----:B------:R-:W-:-:S02]  /*0ba0*/  LOP3.LUT R0, R197, 0x38, R211, 0xf8, !PT ;  /* 0x00000038c5007812 */ /* 0x000fc400078ef8d3 */
[----:B------:R-:W-:Y:S01]  /*0bb0*/  LOP3.LUT R10, R195, 0x38, R211, 0xf8, !PT ;  /* 0x00000038c30a7812 */ /* 0x000fe200078ef8d3 */
[----:B------:R-:W-:Y:S01]  /*0bc0*/  IMAD R198, R198, 0x300, RZ ;  /* 0x00000300c6c67824 */ /* 0x000fe200078e02ff */
[----:B------:R1:W-:Y:S01]  /*0bd0*/  LDGSTS.E.BYPASS.128 [R226+0x1800], [R2.64] ;  /* 0x0180000002e27fae */ /* 0x0003e2000b901c44 */
[----:B------:R-:W-:Y:S01]  /*0be0*/  LEA R30, P0, R0, c[0x0][0x168], 0x1 ;  /* 0x00005a00001e7a11 */ /* 0x000fe200078008ff */
[----:B------:R-:W-:Y:S01]  /*0bf0*/  IMAD R205, R205, 0x300, RZ ;  /* 0x00000300cdcd7824 */ /* 0x000fe200078e02ff */
[----:B------:R-:W-:Y:S01]  /*0c00*/  LEA.HI.X R23, R6, c[0x0][0x164], R9, 0x1, P1 ;  /* 0x0000590006177a11 */ /* 0x000fe200008f0c09 */
[----:B------:R2:W-:Y:S01]  /*0c10*/  LDGSTS.E.BYPASS.128 [R226+0x2000], [R4.64] ;  /* 0x0200000004e27fae */ /* 0x0005e2000b901c44 */
[----:B------:R-:W-:Y:S01]  /*0c20*/  SHF.R.S32.HI R11, RZ, 0x1f, R195 ;  /* 0x0000001fff0b7819 */ /* 0x000fe200000114c3 */
[-C--:B------:R-:W-:Y:S01]  /*0c30*/  IMAD.WIDE R6, R7, R49.reuse, c[0x0][0x160] ;  /* 0x0000580007067625 */ /* 0x080fe200078e0231 */
[----:B------:R-:W-:Y:S02]  /*0c40*/  LEA R26, P1, R10, c[0x0][0x160], 0x1 ;  /* 0x000058000a1a7a11 */ /* 0x000fe400078208ff */
[----:B------:R-:W-:Y:S01]  /*0c50*/  LOP3.LUT R9, R196, 0x38, R211, 0xf8, !PT ;  /* 0x00000038c4097812 */ /* 0x000fe200078ef8d3 */
[----:B------:R-:W-:Y:S01]  /*0c60*/  IMAD R204, R36, 0x300, RZ ;  /* 0x0000030024cc7824 */ /* 0x000fe200078e02ff */
[C---:B------:R-:W-:Y:S01]  /*0c70*/  LEA.HI.X R27, R10.reuse, c[0x0][0x164], R11, 0x1, P1 ;  /* 0x000059000a1b7a11 */ /* 0x040fe200008f0c0b */
[----:B------:R-:W-:Y:S01]  /*0c80*/  IMAD.WIDE R10, R10, R49, c[0x0][0x160] ;  /* 0x000058000a0a7625 */ /* 0x000fe200078e0231 */
[----:B-1----:R-:W-:Y:S01]  /*0c90*/  LOP3.LUT R2, R194, 0x38, R211, 0xf8, !PT ;  /* 0x00000038c2027812 */ /* 0x002fe200078ef8d3 */
[----:B------:R1:W-:Y:S01]  /*0ca0*/  LDGSTS.E.BYPASS.128 [R226+0x2800], [R6.64] ;  /* 0x0280000006e27fae */ /* 0x0003e2000b901c44 */
[----:B------:R-:W-:Y:S01]  /*0cb0*/  SHF.R.S32.HI R3, RZ, 0x1f, R194 ;  /* 0x0000001fff037819 */ /* 0x000fe200000114c2 */
[----:B------:R-:W-:Y:S01]  /*0cc0*/  IMAD R207, R37, 0x300, RZ ;  /* 0x0000030025cf7824 */ /* 0x000fe200078e02ff */
[----:B--2---:R-:W-:Y:S01]  /*0cd0*/  SHF.R.S32.HI R5, RZ, 0x1f, R197 ;  /* 0x0000001fff057819 */ /* 0x004fe200000114c5 */
[----:B------:R2:W-:Y:S01]  /*0ce0*/  LDGSTS.E.BYPASS.128 [R226+0x3000], [R10.64] ;  /* 0x030000000ae27fae */ /* 0x0005e2000b901c44 */
[----:B------:R-:W-:-:S02]  /*0cf0*/  LOP3.LUT R12, R201, 0x38, R211, 0xf8, !PT ;  /* 0x00000038c90c7812 */ /* 0x000fc400078ef8d3 */
[C---:B------:R-:W-:Y:S01]  /*0d00*/  LEA.HI.X R31, R0.reuse, c[0x0][0x16c], R5, 0x1, P0 ;  /* 0x00005b00001f7a11 */ /* 0x040fe200000f0c05 */
[-C--:B------:R-:W-:Y:S01]  /*0d10*/  IMAD.WIDE R4, R0, R49.reuse, c[0x0][0x168] ;  /* 0x00005a0000047625 */ /* 0x080fe200078e0231 */
[C---:B------:R-:W-:Y:S02]  /*0d20*/  LEA R28, P0, R2.reuse, c[0x0][0x160], 0x1 ;  /* 0x00005800021c7a11 */ /* 0x040fe400078008ff */
[----:B------:R-:W-:Y:S01]  /*0d30*/  SHF.R.S32.HI R38, RZ, 0x1f, R196 ;  /* 0x0000001fff267819 */ /* 0x000fe200000114c4 */
[CC--:B-1----:R-:W-:Y:S01]  /*0d40*/  IMAD.WIDE R6, R9.reuse, R49.reuse, c[0x0][0x168] ;  /* 0x00005a0009067625 */ /* 0x0c2fe200078e0231 */
[----:B------:R-:W-:Y:S02]  /*0d50*/  LEA R32, P1, R9, c[0x0][0x168], 0x1 ;  /* 0x00005a0009207a11 */ /* 0x000fe400078208ff */
[C---:B------:R-:W-:Y:S01]  /*0d60*/  LEA.HI.X R29, R2.reuse, c[0x0][0x164], R3, 0x1, P0 ;  /* 0x00005900021d7a11 */ /* 0x040fe200000f0c03 */
[----:B------:R-:W-:Y:S01]  /*0d70*/  IMAD.WIDE R2, R2, R49, c[0x0][0x160] ;  /* 0x0000580002027625 */ /* 0x000fe200078e0231 */
[----:B------:R-:W-:-:S02]  /*0d80*/  SHF.R.S32.HI R13, RZ, 0x1f, R201 ;  /* 0x0000001fff0d7819 */ /* 0x000fc400000114c9 */
[C---:B------:R-:W-:Y:S01]  /*0d90*/  LEA R34, P2, R12.reuse, c[0x0][0x168], 0x1 ;  /* 0x00005a000c227a11 */ /* 0x040fe200078408ff */
[----:B--2---:R-:W-:Y:S01]  /*0da0*/  IMAD.WIDE R10, R12, R49, c[0x0][0x168] ;  /* 0x00005a000c0a7625 */ /* 0x004fe200078e0231 */
[----:B------:R-:W-:Y:S01]  /*0db0*/  LEA.HI.X R33, R9, c[0x0][0x16c], R38, 0x1, P1 ;  /* 0x00005b0009217a11 */ /* 0x000fe200008f0c26 */
[----:B------:R1:W-:Y:S01]  /*0dc0*/  LDGSTS.E.BYPASS.128 [R226+0x3800], [R2.64] ;  /* 0x0380000002e27fae */ /* 0x0003e2000b901c44 */
[--C-:B------:R-:W-:Y:S02]  /*0dd0*/  LOP3.LUT R0, R199, 0x38, R211.reuse, 0xf8, !PT ;  /* 0x00000038c7007812 */ /* 0x100fe400078ef8d3 */
[----:B------:R-:W-:Y:S01]  /*0de0*/  LOP3.LUT R9, R198, 0x38, R211, 0xf8, !PT ;  /* 0x00000038c6097812 */ /* 0x000fe200078ef8d3 */
[----:B------:R-:W0:Y:S01]  /*0df0*/  LDGDEPBAR ;  /* 0x00000000000079af */ /* 0x000e220000000000 */
[----:B------:R-:W-:Y:S02]  /*0e00*/  LEA.HI.X R35, R12, c[0x0][0x16c], R13, 0x1, P2 ;  /* 0x00005b000c237a11 */ /* 0x000fe400010f0c0d */
[----:B------:R-:W-:Y:S01]  /*0e10*/  LEA R36, P0, R0, c[0x0][0x168], 0x1 ;  /* 0x00005a0000247a11 */ /* 0x000fe200078008ff */
[----:B------:R2:W-:Y:S01]  /*0e20*/  LDGSTS.E.BYPASS.128 [R226+0x8000], [R4.64] ;  /* 0x0800000004e27fae */ /* 0x0005e2000b901c44 */
[----:B------:R-:W-:-:S02]  /*0e30*/  LOP3.LUT R12, R205, 0x38, R211, 0xf8, !PT ;  /* 0x00000038cd0c7812 */ /* 0x000fc400078ef8d3 */
[----:B------:R-:W-:Y:S01]  /*0e40*/  LEA R38, P1, R9, c[0x0][0x168], 0x1 ;  /* 0x00005a0009267a11 */ /* 0x000fe200078208ff */
[----:B------:R3:W-:Y:S01]  /*0e50*/  LDGSTS.E.BYPASS.128 [R226+0x8800], [R6.64] ;  /* 0x0880000006e27fae */ /* 0x0007e2000b901c44 */
[----:B-1----:R-:W-:Y:S02]  /*0e60*/  SHF.R.S32.HI R3, RZ, 0x1f, R199 ;  /* 0x0000001fff037819 */ /* 0x002fe400000114c7 */
[----:B------:R-:W-:Y:S01]  /*0e70*/  LOP3.LUT R13, R204, 0x38, R211, 0xf8, !PT ;  /* 0x00000038cc0d7812 */ /* 0x000fe200078ef8d3 */
[----:B------:R1:W-:Y:S01]  /*0e80*/  LDGSTS.E.BYPASS.128 [R226+0x9000], [R10.64] ;  /* 0x090000000ae27fae */ /* 0x0003e2000b901c44 */
[C---:B------:R-:W-:Y:S01]  /*0e90*/  LEA.HI.X R37, R0.reuse, c[0x0][0x16c], R3, 0x1, P0 ;  /* 0x00005b0000257a11 */ /* 0x040fe200000f0c03 */
[----:B------:R-:W-:Y:S01]  /*0ea0*/  IMAD.WIDE R2, R0, R49, c[0x0][0x168] ;  /* 0x00005a0000027625 */ /* 0x000fe200078e0231 */
[----:B------:R-:W-:Y:S02]  /*0eb0*/  LEA R40, P0, R12, c[0x0][0x168], 0x1 ;  /* 0x00005a000c287a11 */ /* 0x000fe400078008ff */
[----:B--2---:R-:W-:-:S02]  /*0ec0*/  SHF.R.S32.HI R4, RZ, 0x1f, R198 ;  /* 0x0000001fff047819 */ /* 0x004fc400000114c6 */
[----:B------:R-:W-:Y:S01]  /*0ed0*/  LOP3.LUT R46, R207, 0x38, R211, 0xf8, !PT ;  /* 0x00000038cf2e7812 */ /* 0x000fe200078ef8d3 */
[----:B------:R2:W-:Y:S01]  /*0ee0*/  LDGSTS.E.BYPASS.128 [R226+0x9800], [R2.64] ;  /* 0x0980000002e27fae */ /* 0x0005e2000b901c44 */
[----:B---3--:R-:W-:Y:S02]  /*0ef0*/  SHF.R.S32.HI R7, RZ, 0x1f, R205 ;  /* 0x0000001fff077819 */ /* 0x008fe400000114cd */
[C---:B------:R-:W-:Y:S01]  /*0f00*/  LEA.HI.X R39, R9.reuse, c[0x0][0x16c], R4, 0x1, P1 ;  /* 0x00005b0009277a11 */ /* 0x040fe200008f0c04 */
[-C--:B------:R-:W-:Y:S01]  /*0f10*/  IMAD.WIDE R4, R9, R49.reuse, c[0x0][0x168] ;  /* 0x00005a0009047625 */ /* 0x080fe200078e0231 */
[----:B-1----:R-:W-:Y:S02]  /*0f20*/  SHF.R.S32.HI R10, RZ, 0x1f, R204 ;  /* 0x0000001fff0a7819 */ /* 0x002fe400000114cc */
[C---:B------:R-:W-:Y:S02]  /*0f30*/  LEA R42, P1, R13.reuse, c[0x0][0x168], 0x1 ;  /* 0x00005a000d2a7a11 */ /* 0x040fe400078208ff */
[C---:B------:R-:W-:Y:S01]  /*0f40*/  LEA.HI.X R41, R12.reuse, c[0x0][0x16c], R7, 0x1, P0 ;  /* 0x00005b000c297a11 */ /* 0x040fe200000f0c07 */
[-C--:B------:R-:W-:Y:S01]  /*0f50*/  IMAD.WIDE R6, R12, R49.reuse, c[0x0][0x168] ;  /* 0x00005a000c067625 */ /* 0x080fe200078e0231 */
[C---:B------:R-:W-:Y:S01]  /*0f60*/  LEA.HI.X R43, R13.reuse, c[0x0][0x16c], R10, 0x1, P1 ;  /* 0x00005b000d2b7a11 */ /* 0x040fe200008f0c0a */
[----:B------:R1:W-:Y:S01]  /*0f70*/  LDGSTS.E.BYPASS.128 [R226+0xa000], [R4.64] ;  /* 0x0a00000004e27fae */ /* 0x0003e2000b901c44 */
[----:B------:R-:W-:Y:S01]  /*0f80*/  SHF.R.S32.HI R45, RZ, 0x1f, R207 ;  /* 0x0000001fff2d7819 */ /* 0x000fe200000114cf */
[-C--:B------:R-:W-:Y:S01]  /*0f90*/  IMAD.WIDE R10, R13, R49.reuse, c[0x0][0x168] ;  /* 0x00005a000d0a7625 */ /* 0x080fe200078e0231 */
[C---:B------:R-:W-:Y:S01]  /*0fa0*/  LEA R44, P2, R46.reuse, c[0x0][0x168], 0x1 ;  /* 0x00005a002e2c7a11 */ /* 0x040fe200078408ff */
[----:B------:R3:W-:Y:S01]  /*0fb0*/  LDGSTS.E.BYPASS.128 [R226+0xa800], [R6.64] ;  /* 0x0a80000006e27fae */ /* 0x0007e2000b901c44 */
[----:B------:R-:W-:Y:S01]  /*0fc0*/  SHF.R.U32.HI R0, RZ, 0x2, R8 ;  /* 0x00000002ff007819 */ /* 0x000fe20000011608 */
[C---:B------:R-:W-:Y:S01]  /*0fd0*/  IMAD.WIDE R12, R46.reuse, R49, c[0x0][0x168] ;  /* 0x00005a002e0c7625 */ /* 0x040fe200078e0231 */
[----:B------:R-:W-:Y:S01]  /*0fe0*/  LEA.HI.X R45, R46, c[0x0][0x16c], R45, 0x1, P2 ;  /* 0x00005b002e2d7a11 */ /* 0x000fe200010f0c2d */
[----:B------:R4:W-:Y:S01]  /*0ff0*/  LDGSTS.E.BYPASS.128 [R226+0xb000], [R10.64] ;  /* 0x0b0000000ae27fae */ /* 0x0009e2000b901c44 */
[----:B--2---:R-:W-:-:S02]  /*1000*/  LOP3.LUT R3, R0, 0x10, RZ, 0xc0, !PT ;  /* 0x0000001000037812 */ /* 0x004fc400078ec0ff */
[----:B------:R-:W-:Y:S01]  /*1010*/  LOP3.LUT R0, R225, 0x20, R206, 0xfe, !PT ;  /* 0x00000020e1007812 */ /* 0x000fe200078efece */
[----:B------:R2:W-:Y:S01]  /*1020*/  LDGSTS.E.BYPASS.128 [R226+0xb800], [R12.64] ;  /* 0x0b8000000ce27fae */ /* 0x0005e2000b901c44 */
[C-C-:B------:R-:W-:Y:S02]  /*1030*/  LOP3.LUT R209, R3.reuse, 0xf, R8.reuse, 0xf8, !PT ;  /* 0x0000000f03d17812 */ /* 0x140fe400078ef808 */
[--C-:B------:R-:W-:Y:S01]  /*1040*/  LOP3.LUT R3, R3, 0x8, R8.reuse, 0xf8, !PT ;  /* 0x0000000803037812 */ /* 0x100fe200078ef808 */
[----:B------:R-:W0:Y:S01]  /*1050*/  LDGDEPBAR ;  /* 0x00000000000079af */ /* 0x000e220000000000 */
[----:B-1----:R-:W-:Y:S01]  /*1060*/  SHF.R.U32.HI R5, RZ, 0x1, R8 ;  /* 0x00000001ff057819 */ /* 0x002fe20000011608 */
[----:B------:R-:W-:Y:S01]  /*1070*/  IMAD.SHL.U32 R209, R209, 0x40, RZ ;  /* 0x00000040d1d17824 */ /* 0x000fe200078e00ff */
[C-C-:B---3--:R-:W-:Y:S01]  /*1080*/  LOP3.LUT R7, R225.reuse, 0x40, R206.reuse, 0xfe, !PT ;  /* 0x00000040e1077812 */ /* 0x148fe200078efece */
[----:B------:R-:W-:Y:S01]  /*1090*/  BAR.SYNC.DEFER_BLOCKING 0x0 ;  /* 0x0000000000007b1d */ /* 0x000fe20000010000 */
[----:B------:R-:W-:-:S02]  /*10a0*/  LOP3.LUT R4, R225, 0x60, R206, 0xfe, !PT ;  /* 0x00000060e1047812 */ /* 0x000fc400078efece */
[----:B------:R-:W-:Y:S01]  /*10b0*/  LOP3.LUT R6, R225, 0x7, R8, 0xf8, !PT ;  /* 0x00000007e1067812 */ /* 0x000fe200078ef808 */
[----:B------:R-:W-:Y:S01]  /*10c0*/  IMAD.SHL.U32 R7, R7, 0x40, RZ ;  /* 0x0000004007077824 */ /* 0x000fe200078e00ff */
[--C-:B------:R-:W-:Y:S02]  /*10d0*/  LOP3.LUT R203, R3, 0x40, R206.reuse, 0xfe, !PT ;  /* 0x0000004003cb7812 */ /* 0x100fe400078efece */
[----:B------:R-:W-:Y:S01]  /*10e0*/  LOP3.LUT R5, R5, 0x8, RZ, 0xc0, !PT ;  /* 0x0000000805057812 */ /* 0x000fe200078ec0ff */
[----:B------:R-:W-:Y:S01]  /*10f0*/  IMAD.SHL.U32 R6, R6, 0x40, RZ ;  /* 0x0000004006067824 */ /* 0x000fe200078e00ff */
[--C-:B------:R-:W-:Y:S01]  /*1100*/  LOP3.LUT R208, R3, 0x20, R206.reuse, 0xfe, !PT ;  /* 0x0000002003d07812 */ /* 0x100fe200078efece */
[----:B------:R-:W-:Y:S01]  /*1110*/  IMAD.SHL.U32 R203, R203, 0x40, RZ ;  /* 0x00000040cbcb7824 */ /* 0x000fe200078e00ff */
[----:B------:R-:W-:Y:S01]  /*1120*/  LOP3.LUT R202, R3, 0x60, R206, 0xfe, !PT ;  /* 0x0000006003ca7812 */ /* 0x000fe200078efece */
[----:B------:R-:W-:Y:S01]  /*1130*/  IMAD.SHL.U32 R3, R0, 0x40, RZ ;  /* 0x0000004000037824 */ /* 0x000fe200078e00ff */
[----:B------:R-:W-:Y:S01]  /*1140*/  LOP3.LUT R2, R5, 0x38, R211, 0x78, !PT ;  /* 0x0000003805027812 */ /* 0x000fe200078e78d3 */
[----:B------:R-:W-:Y:S01]  /*1150*/  IMAD.SHL.U32 R0, R4, 0x40, RZ ;  /* 0x0000004004007824 */ /* 0x000fe200078e00ff */
[-C--:B------:R-:W-:Y:S01]  /*1160*/  LOP3.LUT R192, R7, R47.reuse, RZ, 0xfc, !PT ;  /* 0x0000002f07c07212 */ /* 0x080fe200078efcff */
[----:B------:R-:W-:Y:S01]  /*1170*/  IMAD.SHL.U32 R208, R208, 0x40, RZ ;  /* 0x00000040d0d07824 */ /* 0x000fe200078e00ff */
[-C--:B------:R-:W-:Y:S01]  /*1180*/  LOP3.LUT R185, R3, R47.reuse, RZ, 0xfc, !PT ;  /* 0x0000002f03b97212 */ /* 0x080fe200078efcff */
[----:B------:R-:W-:Y:S01]  /*1190*/  IMAD.SHL.U32 R202, R202, 0x40, RZ ;  /* 0x00000040caca7824 */ /* 0x000fe200078e00ff */
[-C--:B------:R-:W-:Y:S01]  /*11a0*/  LOP3.LUT R184, R0, R47.reuse, RZ, 0xfc, !PT ;  /* 0x0000002f00b87212 */ /* 0x080fe200078efcff */
[----:B------:R-:W-:Y:S01]  /*11b0*/  IMAD.IADD R231, R47, 0x1, R6 ;  /* 0x000000012fe77824 */ /* 0x000fe200078e0206 */
[----:B------:R-:W-:Y:S01]  /*11c0*/  LOP3.LUT R186, R6, R47, RZ, 0xfc, !PT ;  /* 0x0000002f06ba7212 */ /* 0x000fe200078efcff */
[----:B------:R-:W-:Y:S01]  /*11d0*/  IMAD.SHL.U32 R185, R185, 0x2, RZ ;  /* 0x00000002b9b97824 */ /* 0x000fe200078e00ff */
[-C--:B------:R-:W-:Y:S01]  /*11e0*/  LOP3.LUT R4, R203, R2.reuse, RZ, 0xfc, !PT ;  /* 0x00000002cb047212 */ /* 0x080fe200078efcff */
[----:B------:R-:W-:Y:S01]  /*11f0*/  @!PT LDS RZ, [RZ] ;  /* 0x00000000fffff984 */ /* 0x000fe20000000800 */
[----:B------:R-:W-:Y:S01]  /*1200*/  @!PT LDS RZ, [RZ] ;  /* 0x00000000fffff984 */ /* 0x000fe20000000800 */
[----:B------:R-:W-:Y:S01]  /*1210*/  @!PT LDS RZ, [RZ] ;  /* 0x00000000fffff984 */ /* 0x000fe20000000800 */
[----:B------:R2:W-:Y:S01]  /*1220*/  LDGSTS.E.BYPASS.128 [R226+0x4000], [R14.64+0x80] ;  /* 0x040000800ee27fae */ /* 0x0005e2000b901c44 */
[-C--:B------:R-:W-:Y:S01]  /*1230*/  LOP3.LUT R200, R209, R2.reuse, RZ, 0xfc, !PT ;  /* 0x00000002d1c87212 */ /* 0x080fe200078efcff */
[----:B------:R-:W-:Y:S01]  /*1240*/  IMAD.SHL.U32 R192, R192, 0x2, RZ ;  /* 0x00000002c0c07824 */ /* 0x000fe200078e00ff */
[-C--:B------:R-:W-:Y:S01]  /*1250*/  LOP3.LUT R230, R208, R2.reuse, RZ, 0xfc, !PT ;  /* 0x00000002d0e67212 */ /* 0x080fe200078efcff */
[----:B------:R1:W-:Y:S01]  /*1260*/  LDGSTS.E.BYPASS.128 [R226+0x4800], [R16.64+0x80] ;  /* 0x0480008010e27fae */ /* 0x0003e2000b901c44 */
[----:B----4-:R-:W-:Y:S01]  /*1270*/  LOP3.LUT R11, R202, R2, RZ, 0xfc, !PT ;  /* 0x00000002ca0b7212 */ /* 0x010fe200078efcff */
[----:B------:R-:W-:-:S02]  /*1280*/  IMAD.SHL.U32 R184, R184, 0x2, RZ ;  /* 0x00000002b8b87824 */ /* 0x000fc400078e00ff */
[----:B------:R1:W-:Y:S01]  /*1290*/  LDGSTS.E.BYPASS.128 [R226+0x5000], [R18.64+0x80] ;  /* 0x0500008012e27fae */ /* 0x0003e2000b901c44 */
[----:B------:R-:W-:Y:S02]  /*12a0*/  IMAD.SHL.U32 R186, R186, 0x2, RZ ;  /* 0x00000002baba7824 */ /* 0x000fe400078e00ff */
[----:B------:R-:W-:Y:S01]  /*12b0*/  IMAD.SHL.U32 R231, R231, 0x2, RZ ;  /* 0x00000002e7e77824 */ /* 0x000fe200078e00ff */
[----:B------:R3:W-:Y:S01]  /*12c0*/  LDGSTS.E.BYPASS.128 [R226+0x5800], [R20.64+0x80] ;  /* 0x0580008014e27fae */ /* 0x0007e2000b901c44 */
[----:B------:R-:W-:Y:S01]  /*12d0*/  IMAD.SHL.U32 R2, R4, 0x2, RZ ;  /* 0x0000000204027824 */ /* 0x000fe200078e00ff */
[----:B------:R-:W-:Y:S01]  /*12e0*/  LOP3.LUT R4, R211, 0x10, R210, 0x2e, !PT ;  /* 0x00000010d3047812 */ /* 0x000fe200078e2ed2 */
[----:B------:R-:W-:Y:S01]  /*12f0*/  IMAD.SHL.U32 R200, R200, 0x2, RZ ;  /* 0x00000002c8c87824 */ /* 0x000fe200078e00ff */
[----:B------:R3:W-:Y:S01]  /*1300*/  LDGSTS.E.BYPASS.128 [R226+0x6000], [R22.64+0x80] ;  /* 0x0600008016e27fae */ /* 0x0007e2000b901c44 */
[----:B------:R-:W-:Y:S01]  /*1310*/  IMAD.SHL.U32 R230, R230, 0x2, RZ ;  /* 0x00000002e6e67824 */ /* 0x000fe200078e00ff */
[----:B------:R-:W-:Y:S01]  /*1320*/  LOP3.LUT R4, R4, 0x20, R211, 0xf8, !PT ;  /* 0x0000002004047812 */ /* 0x000fe200078ef8d3 */
[----:B------:R-:W-:Y:S01]  /*1330*/  IMAD.SHL.U32 R11, R11, 0x2, RZ ;  /* 0x000000020b0b7824 */ /* 0x000fe200078e00ff */
[----:B------:R4:W-:Y:S02]  /*1340*/  LDGSTS.E.BYPASS.128 [R226+0x6800], [R24.64+0x80] ;  /* 0x0680008018e27fae */ /* 0x0009e4000b901c44 */
[----:B------:R-:W-:-:S02]  /*1350*/  LOP3.LUT R9, R4, R5, RZ, 0x3c, !PT ;  /* 0x0000000504097212 */ /* 0x000fc400078e3cff */
[----:B------:R4:W-:Y:S02]  /*1360*/  LDGSTS.E.BYPASS.128 [R226+0x7000], [R26.64+0x80] ;  /* 0x070000801ae27fae */ /* 0x0009e4000b901c44 */
[C---:B------:R-:W-:Y:S02]  /*1370*/  LOP3.LUT R4, R9.reuse, R203, RZ, 0xfc, !PT ;  /* 0x000000cb09047212 */ /* 0x040fe400078efcff */
[----:B------:R1:W-:Y:S01]  /*1380*/  LDGSTS.E.BYPASS.128 [R226+0x7800], [R28.64+0x80] ;  /* 0x078000801ce27fae */ /* 0x0003e2000b901c44 */
[C---:B------:R-:W-:Y:S02]  /*1390*/  LOP3.LUT R221, R9.reuse, R208, RZ, 0xfc, !PT ;  /* 0x000000d009dd7212 */ /* 0x040fe400078efcff */
[----:B------:R-:W-:Y:S01]  /*13a0*/  IMAD.SHL.U32 R4, R4, 0x2, RZ ;  /* 0x0000000204047824 */ /* 0x000fe200078e00ff */
[----:B------:R-:W0:Y:S01]  /*13b0*/  LDGDEPBAR ;  /* 0x00000000000079af */ /* 0x000e220000000000 */
[----:B------:R-:W-:Y:S01]  /*13c0*/  LOP3.LUT R224, R9, R209, RZ, 0xfc, !PT ;  /* 0x000000d109e07212 */ /* 0x000fe200078efcff */
[----:B------:R-:W-:Y:S01]  /*13d0*/  IMAD.SHL.U32 R221, R221, 0x2, RZ ;  /* 0x00000002dddd7824 */ /* 0x000fe200078e00ff */
[----:B------:R-:W-:Y:S01]  /*13e0*/  LOP3.LUT R10, R9, R202, RZ, 0xfc, !PT ;  /* 0x000000ca090a7212 */ /* 0x000fe200078efcff */
[----:B------:R1:W-:Y:S02]  /*13f0*/  LDGSTS.E.BYPASS.128 [R226+0xc000], [R30.64+0x80] ;  /* 0x0c0000801ee27fae */ /* 0x0003e4000b901c44 */
[----:B------:R-:W-:-:S02]  /*1400*/  IMAD.SHL.U32 R224, R224, 0x2, RZ ;  /* 0x00000002e0e07824 */ /* 0x000fc400078e00ff */
[----:B------:R1:W-:Y:S01]  /*1410*/  LDGSTS.E.BYPASS.128 [R226+0xc800], [R32.64+0x80] ;  /* 0x0c80008020e27fae */ /* 0x0003e2000b901c44 */
[----:B------:R-:W-:-:S03]  /*1420*/  IMAD.SHL.U32 R10, R10, 0x2, RZ ;  /* 0x000000020a0a7824 */ /* 0x000fc600078e00ff */
[----:B------:R1:W-:Y:S04]  /*1430*/  LDGSTS.E.BYPASS.128 [R226+0xd000], [R34.64+0x80] ;  /* 0x0d00008022e27fae */ /* 0x0003e8000b901c44 */
[----:B------:R1:W-:Y:S04]  /*1440*/  LDGSTS.E.BYPASS.128 [R226+0xd800], [R36.64+0x80] ;  /* 0x0d80008024e27fae */ /* 0x0003e8000b901c44 */
[----:B------:R1:W-:Y:S04]  /*1450*/  LDGSTS.E.BYPASS.128 [R226+0xe000], [R38.64+0x80] ;  /* 0x0e00008026e27fae */ /* 0x0003e8000b901c44 */
[----:B------:R1:W-:Y:S04]  /*1460*/  LDGSTS.E.BYPASS.128 [R226+0xe800], [R40.64+0x80] ;  /* 0x0e80008028e27fae */ /* 0x0003e8000b901c44 */
[----:B------:R1:W-:Y:S04]  /*1470*/  LDGSTS.E.BYPASS.128 [R226+0xf000], [R42.64+0x80] ;  /* 0x0f0000802ae27fae */ /* 0x0003e8000b901c44 */
[----:B------:R1:W-:Y:S04]  /*1480*/  LDGSTS.E.BYPASS.128 [R226+0xf800], [R44.64+0x80] ;  /* 0x0f8000802ce27fae */ /* 0x0003e8000b901c44 */
[----:B------:R-:W0:Y:S01]  /*1490*/  LDGDEPBAR ;  /* 0x00000000000079af */ /* 0x000e220000000000 */
[----:B------:R-:W-:-:S04]  /*14a0*/  DEPBAR.LE SB0, 0x2 ;  /* 0x000080800000791a */ /* 0x000fc80000000000 */
[----:B------:R-:W-:Y:S06]  /*14b0*/  BAR.SYNC.DEFER_BLOCKING 0x0 ;  /* 0x0000000000007b1d */ /* 0x000fec0000010000 */
[----:B------:R-:W-:Y:S04]  /*14c0*/  LDSM.16.M88.4 R72, [R186+0x8000] ;  /* 0x00800000ba48783b */ /* 0x000fe80000000200 */
[----:B------:R-:W-:Y:S04]  /*14d0*/  LDSM.16.M88.4 R64, [R231+0x8800] ;  /* 0x00880000e740783b */ /* 0x000fe80000000200 */
[----:B------:R-:W-:Y:S04]  /*14e0*/  LDSM.16.M88.4 R60, [R185+0x8000] ;  /* 0x00800000b93c783b */ /* 0x000fe80000000200 */
[----:B-1----:R-:W-:Y:S04]  /*14f0*/  LDSM.16.M88.4 R40, [R231+0x9800] ;  /* 0x00980000e728783b */ /* 0x002fe80000000200 */
[----:B----4-:R-:W-:Y:S04]  /*1500*/  LDSM.16.M88.4 R24, [R192+0x8000] ;  /* 0x00800000c018783b */ /* 0x010fe80000000200 */
[----:B------:R-:W-:Y:S04]  /*1510*/  LDSM.16.M88.4 R32, [R231+0xa800] ;  /* 0x00a80000e720783b */ /* 0x000fe80000000200 */
[----:B------:R-:W-:Y:S04]  /*1520*/  LDSM.16.M88.4 R68, [R184+0x8000] ;  /* 0x00800000b844783b */ /* 0x000fe80000000200 */
[----:B------:R-:W1:Y:S04]  /*1530*/  LDSM.16.M88.4 R140, [R2] ;  /* 0x00000000028c783b */ /* 0x000e680000000200 */
[----:B------:R-:W4:Y:S04]  /*1540*/  LDSM.16.M88.4 R84, [R231+0xb800] ;  /* 0x00b80000e754783b */ /* 0x000f280000000200 */
[----:B------:R-:W3:Y:S04]  /*1550*/  LDSM.16.M88.4 R148, [R4] ;  /* 0x000000000494783b */ /* 0x000ee80000000200 */
[----:B------:R-:W3:Y:S04]  /*1560*/  LDSM.16.M88.4 R48, [R200] ;  /* 0x00000000c830783b */ /* 0x000ee80000000200 */
[----:B------:R-:W3:Y:S04]  /*1570*/  LDSM.16.M88.4 R152, [R230] ;  /* 0x00000000e698783b */ /* 0x000ee80000000200 */
[----:B------:R-:W3:Y:S04]  /*1580*/  LDSM.16.M88.4 R108, [R11] ;  /* 0x000000000b6c783b */ /* 0x000ee80000000200 */
[----:B------:R-:W3:Y:S04]  /*1590*/  LDSM.16.M88.4 R88, [R221] ;  /* 0x00000000dd58783b */ /* 0x000ee80000000200 */
[----:B------:R-:W3:Y:S04]  /*15a0*/  LDSM.16.M88.4 R168, [R224] ;  /* 0x00000000e0a8783b */ /* 0x000ee80000000200 */
[----:B--2---:R-:W2:Y:S01]  /*15b0*/  LDSM.16.M88.4 R12, [R10] ;  /* 0x000000000a0c783b */ /* 0x004ea20000000200 */
[C---:B-1----:R-:W-:Y:S08]  /*15c0*/  HMMA.16816.F32.BF16 R164, R140.reuse, R72, RZ ;  /* 0x000000488ca4723c */ /* 0x042ff000000418ff */
[C---:B------:R-:W-:Y:S08]  /*15d0*/  HMMA.16816.F32.BF16 R100, R140.reuse, R64, RZ ;  /* 0x000000408c64723c */ /* 0x040ff000000418ff */
[C---:B------:R-:W-:Y:S08]  /*15e0*/  HMMA.16816.F32.BF16 R96, R140.reuse, R60, RZ ;  /* 0x0000003c8c60723c */ /* 0x040ff000000418ff */
[C---:B------:R-:W-:Y:S08]  /*15f0*/  HMMA.16816.F32.BF16 R216, R140.reuse, R40, RZ ;  /* 0x000000288cd8723c */ /* 0x040ff000000418ff */
[C---:B------:R-:W-:Y:S08]  /*1600*/  HMMA.16816.F32.BF16 R212, R140.reuse, R24, RZ ;  /* 0x000000188cd4723c */ /* 0x040ff000000418ff */
[C---:B------:R-:W-:Y:S08]  /*1610*/  HMMA.16816.F32.BF16 R80, R140.reuse, R32, RZ ;  /* 0x000000208c50723c */ /* 0x040ff000000418ff */
[C---:B------:R-:W-:Y:S08]  /*1620*/  HMMA.16816.F32.BF16 R156, R140.reuse, R68, RZ ;  /* 0x000000448c9c723c */ /* 0x040ff000000418ff */
[----:B----4-:R-:W-:Y:S08]  /*1630*/  HMMA.16816.F32.BF16 R140, R140, R84, RZ ;  /* 0x000000548c8c723c */ /* 0x010ff000000418ff */
[C---:B---3--:R-:W-:Y:S08]  /*1640*/  HMMA.16816.F32.BF16 R164, R148.reuse, R74, R164 ;  /* 0x0000004a94a4723c */ /* 0x048ff000000418a4 */
[C---:B------:R-:W-:Y:S08]  /*1650*/  HMMA.16816.F32.BF16 R100, R148.reuse, R66, R100 ;  /* 0x000000429464723c */ /* 0x040ff00000041864 */
[C---:B------:R-:W-:Y:S08]  /*1660*/  HMMA.16816.F32.BF16 R96, R148.reuse, R62, R96 ;  /* 0x0000003e9460723c */ /* 0x040ff00000041860 */
[C---:B------:R-:W-:Y:S08]  /*1670*/  HMMA.16816.F32.BF16 R216, R148.reuse, R42, R216 ;  /* 0x0000002a94d8723c */ /* 0x040ff000000418d8 */
[C---:B------:R-:W-:Y:S08]  /*1680*/  HMMA.16816.F32.BF16 R212, R148.reuse, R26, R212 ;  /* 0x0000001a94d4723c */ /* 0x040ff000000418d4 */
[C---:B------:R-:W-:Y:S08]  /*1690*/  HMMA.16816.F32.BF16 R80, R148.reuse, R34, R80 ;  /* 0x000000229450723c */ /* 0x040ff00000041850 */
[C---:B------:R-:W-:Y:S08]  /*16a0*/  HMMA.16816.F32.BF16 R156, R148.reuse, R70, R156 ;  /* 0x00000046949c723c */ /* 0x040ff0000004189c */
[----:B------:R-:W-:Y:S07]  /*16b0*/  HMMA.16816.F32.BF16 R148, R148, R86, R140 ;  /* 0x000000569494723c */ /* 0x000fee000004188c */
[C---:B------:R-:W-:Y:S01]  /*16c0*/  LOP3.LUT R140, R211.reuse, 0x18, RZ, 0xc0, !PT ;  /* 0x00000018d38c7812 */ /* 0x040fe200078ec0ff */
[----:B------:R-:W-:Y:S03]  /*16d0*/  HMMA.16816.F32.BF16 R56, R48, R72, RZ ;  /* 0x000000483038723c */ /* 0x000fe600000418ff */
[----:B------:R-:W-:-:S02]  /*16e0*/  LOP3.LUT R140, R211, 0x20, R140, 0x2e, !PT ;  /* 0x00000020d38c7812 */ /* 0x000fc400078e2e8c */
[----:B------:R-:W-:Y:S02]  /*16f0*/  LOP3.LUT R211, R5, 0x30, R211, 0xf8, !PT ;  /* 0x0000003005d37812 */ /* 0x000fe400078ef8d3 */
[----:B------:R-:W-:Y:S01]  /*1700*/  LOP3.LUT R223, R209, R140, R5, 0xf6, !PT ;  /* 0x0000008cd1df7212 */ /* 0x000fe200078ef605 */
[----:B------:R-:W-:Y:S01]  /*1710*/  HMMA.16816.F32.BF16 R160, R48, R64, RZ ;  /* 0x0000004030a0723c */ /* 0x000fe200000418ff */
[----:B------:R-:W-:-:S03]  /*1720*/  LOP3.LUT R210, R211, 0x30, R210, 0x1e, !PT ;  /* 0x00000030d3d27812 */ /* 0x000fc600078e1ed2 */
[----:B------:R-:W-:Y:S01]  /*1730*/  IMAD.SHL.U32 R223, R223, 0x2, RZ ;  /* 0x00000002dfdf7824 */ /* 0x000fe200078e00ff */
[C---:B------:R-:W-:Y:S02]  /*1740*/  LOP3.LUT R222, R210.reuse, R209, RZ, 0xfc, !PT ;  /* 0x000000d1d2de7212 */ /* 0x040fe400078efcff */
[C---:B------:R-:W-:Y:S01]  /*1750*/  LOP3.LUT R229, R210.reuse, R208, RZ, 0xfc, !PT ;  /* 0x000000d0d2e57212 */ /* 0x040fe200078efcff */
[----:B------:R-:W-:Y:S01]  /*1760*/  HMMA.16816.F32.BF16 R136, R48, R60, RZ ;  /* 0x0000003c3088723c */ /* 0x000fe200000418ff */
[----:B------:R-:W-:Y:S01]  /*1770*/  LOP3.LUT R233, R210, R203, RZ, 0xfc, !PT ;  /* 0x000000cbd2e97212 */ /* 0x000fe200078efcff */
[----:B------:R-:W-:Y:S01]  /*1780*/  IMAD.SHL.U32 R222, R222, 0x2, RZ ;  /* 0x00000002dede7824 */ /* 0x000fe200078e00ff */
[----:B------:R-:W-:Y:S01]  /*1790*/  LOP3.LUT R232, R210, R202, RZ, 0xfc, !PT ;  /* 0x000000cad2e87212 */ /* 0x000fe200078efcff */
[----:B------:R-:W-:Y:S02]  /*17a0*/  IMAD.SHL.U32 R229, R229, 0x2, RZ ;  /* 0x00000002e5e57824 */ /* 0x000fe400078e00ff */
[----:B------:R-:W-:-:S02]  /*17b0*/  IMAD.SHL.U32 R233, R233, 0x2, RZ ;  /* 0x00000002e9e97824 */ /* 0x000fc400078e00ff */
[----:B------:R-:W-:Y:S01]  /*17c0*/  HMMA.16816.F32.BF16 R144, R48, R40, RZ ;  /* 0x000000283090723c */ /* 0x000fe200000418ff */
[----:B------:R-:W-:-:S07]  /*17d0*/  IMAD.SHL.U32 R232, R232, 0x2, RZ ;  /* 0x00000002e8e87824 */ /* 0x000fce00078e00ff */
[C---:B------:R-:W-:Y:S08]  /*17e0*/  HMMA.16816.F32.BF16 R76, R48.reuse, R24, RZ ;  /* 0x00000018304c723c */ /* 0x040ff000000418ff */
[C---:B------:R-:W-:Y:S08]  /*17f0*/  HMMA.16816.F32.BF16 R132, R48.reuse, R32, RZ ;  /* 0x000000203084723c */ /* 0x040ff000000418ff */
[----:B------:R-:W-:Y:S08]  /*1800*/  HMMA.16816.F32.BF16 R128, R48, R68, RZ ;  /* 0x000000443080723c */ /* 0x000ff000000418ff */
[C---:B------:R-:W-:Y:S08]  /*1810*/  HMMA.16816.F32.BF16 R124, R152.reuse, R72, RZ ;  /* 0x00000048987c723c */ /* 0x040ff000000418ff */
[C---:B------:R-:W-:Y:S08]  /*1820*/  HMMA.16816.F32.BF16 R120, R152.reuse, R64, RZ ;  /* 0x000000409878723c */ /* 0x040ff000000418ff */
[C---:B------:R-:W-:Y:S08]  /*1830*/  HMMA.16816.F32.BF16 R116, R152.reuse, R60, RZ ;  /* 0x0000003c9874723c */ /* 0x040ff000000418ff */
[C---:B------:R-:W-:Y:S08]  /*1840*/  HMMA.16816.F32.BF16 R112, R152.reuse, R40, RZ ;  /* 0x000000289870723c */ /* 0x040ff000000418ff */
[C---:B------:R-:W-:Y:S08]  /*1850*/  HMMA.16816.F32.BF16 R104, R152.reuse, R24, RZ ;  /* 0x000000189868723c */ /* 0x040ff000000418ff */
[C---:B------:R-:W-:Y:S08]  /*1860*/  HMMA.16816.F32.BF16 R176, R152.reuse, R32, RZ ;  /* 0x0000002098b0723c */ /* 0x040ff000000418ff */
[----:B------:R-:W-:Y:S08]  /*1870*/  HMMA.16816.F32.BF16 R172, R152, R68, RZ ;  /* 0x0000004498ac723c */ /* 0x000ff000000418ff */
[----:B------:R-:W-:Y:S08]  /*1880*/  HMMA.16816.F32.BF16 R48, R48, R84, RZ ;  /* 0x000000543030723c */ /* 0x000ff000000418ff */
[C---:B------:R-:W-:Y:S08]  /*1890*/  HMMA.16816.F32.BF16 R92, R108.reuse, R72, RZ ;  /* 0x000000486c5c723c */ /* 0x040ff000000418ff */
[C---:B------:R-:W-:Y:S08]  /*18a0*/  HMMA.16816.F32.BF16 R52, R108.reuse, R64, RZ ;  /* 0x000000406c34723c */ /* 0x040ff000000418ff */
[C---:B------:R-:W-:Y:S08]  /*18b0*/  HMMA.16816.F32.BF16 R44, R108.reuse, R60, RZ ;  /* 0x0000003c6c2c723c */ /* 0x040ff000000418ff */
[C---:B------:R-:W-:Y:S08]  /*18c0*/  HMMA.16816.F32.BF16 R28, R108.reuse, R40, RZ ;  /* 0x000000286c1c723c */ /* 0x040ff000000418ff */
[C---:B------:R-:W-:Y:S08]  /*18d0*/  HMMA.16816.F32.BF16 R36, R108.reuse, R24, RZ ;  /* 0x000000186c24723c */ /* 0x040ff000000418ff */
[C---:B------:R-:W-:Y:S08]  /*18e0*/  HMMA.16816.F32.BF16 R20, R108.reuse, R32, RZ ;  /* 0x000000206c14723c */ /* 0x040ff000000418ff */
[----:B------:R-:W-:Y:S07]  /*18f0*/  HMMA.16816.F32.BF16 R16, R108, R68, RZ ;  /* 0x000000446c10723c */ /* 0x000fee00000418ff */
[----:B------:R-:W-:Y:S01]  /*1900*/  LOP3.LUT R69, R140, 0x18, R8, 0x78, !PT ;  /* 0x000000188c457812 */ /* 0x000fe200078e7808 */
[----:B------:R-:W-:Y:S03]  /*1910*/  HMMA.16816.F32.BF16 R152, R152, R84, RZ ;  /* 0x000000549898723c */ /* 0x000fe600000418ff */
[C---:B------:R-:W-:Y:S01]  /*1920*/  LOP3.LUT R8, R69.reuse, R6, RZ, 0xfc, !PT ;  /* 0x0000000645087212 */ /* 0x040fe200078efcff */
[----:B------:R-:W-:Y:S01]  /*1930*/  IMAD.IADD R9, R6, 0x1, R69 ;  /* 0x0000000106097824 */ /* 0x000fe200078e0245 */
[----:B------:R-:W-:-:S02]  /*1940*/  LOP3.LUT R220, R69, R0, RZ, 0xfc, !PT ;  /* 0x0000000045dc7212 */ /* 0x000fc400078efcff */
[-CC-:B------:R-:W-:Y:S01]  /*1950*/  LOP3.LUT R0, R208, R140.reuse, R5.reuse, 0xf6, !PT ;  /* 0x0000008cd0007212 */ /* 0x180fe200078ef605 */
[----:B------:R-:W-:Y:S01]  /*1960*/  HMMA.16816.F32.BF16 R108, R108, R84, RZ ;  /* 0x000000546c6c723c */ /* 0x000fe200000418ff */
[----:B------:R-:W-:Y:S01]  /*1970*/  IMAD.SHL.U32 R6, R8, 0x2, RZ ;  /* 0x0000000208067824 */ /* 0x000fe200078e00ff */
[----:B------:R-:W-:Y:S01]  /*1980*/  LOP3.LUT R8, R69, R3, RZ, 0xfc, !PT ;  /* 0x0000000345087212 */ /* 0x000fe200078efcff */
[----:B------:R-:W-:Y:S01]  /*1990*/  IMAD.SHL.U32 R3, R9, 0x2, RZ ;  /* 0x0000000209037824 */ /* 0x000fe200078e00ff */
[----:B------:R-:W-:Y:S01]  /*19a0*/  LOP3.LUT R9, R69, R7, RZ, 0xfc, !PT ;  /* 0x0000000745097212 */ /* 0x000fe200078efcff */
[----:B------:R-:W-:Y:S01]  /*19b0*/  IMAD.SHL.U32 R220, R220, 0x2, RZ ;  /* 0x00000002dcdc7824 */ /* 0x000fe200078e00ff */
[-CC-:B------:R-:W-:Y:S01]  /*19c0*/  LOP3.LUT R7, R203, R140.reuse, R5.reuse, 0xf6, !PT ;  /* 0x0000008ccb077212 */ /* 0x180fe200078ef605 */
[----:B------:R-:W-:Y:S01]  /*19d0*/  IMAD.SHL.U32 R8, R8, 0x2, RZ ;  /* 0x0000000208087824 */ /* 0x000fe200078e00ff */
[----:B------:R-:W-:Y:S01]  /*19e0*/  HMMA.16816.F32.BF16 R124, R88, R74, R124 ;  /* 0x0000004a587c723c */ /* 0x000fe2000004187c */
[----:B------:R-:W-:Y:S01]  /*19f0*/  IMAD.SHL.U32 R9, R9, 0x2, RZ ;  /* 0x0000000209097824 */ /* 0x000fe200078e00ff */
[----:B------:R-:W-:Y:S01]  /*1a00*/  LOP3.LUT R5, R202, R140, R5, 0xf6, !PT ;  /* 0x0000008cca057212 */ /* 0x000fe200078ef605 */
[----:B------:R-:W-:-:S02]  /*1a10*/  IMAD.SHL.U32 R0, R0, 0x2, RZ ;  /* 0x0000000200007824 */ /* 0x000fc400078e00ff */
[----:B------:R-:W-:Y:S02]  /*1a20*/  IMAD.SHL.U32 R7, R7, 0x2, RZ ;  /* 0x0000000207077824 */ /* 0x000fe400078e00ff */
[----:B------:R-:W-:Y:S01]  /*1a30*/  IMAD.SHL.U32 R5, R5, 0x2, RZ ;  /* 0x0000000205057824 */ /* 0x000fe200078e00ff */
[C---:B------:R-:W-:Y:S01]  /*1a40*/  HMMA.16816.F32.BF16 R120, R88.reuse, R66, R120 ;  /* 0x000000425878723c */ /* 0x040fe20000041878 */
[----:B------:R-:W-:Y:S04]  /*1a50*/  LDSM.16.M88.4 R180, [R0] ;  /* 0x0000000000b4783b */ /* 0x000fe80000000200 */
[----:B------:R-:W-:Y:S03]  /*1a60*/  LDSM.16.M88.4 R140, [R7] ;  /* 0x00000000078c783b */ /* 0x000fe60000000200 */
[C---:B------:R-:W-:Y:S08]  /*1a70*/  HMMA.16816.F32.BF16 R116, R88.reuse, R62, R116 ;  /* 0x0000003e5874723c */ /* 0x040ff00000041874 */
[C---:B------:R-:W-:Y:S08]  /*1a80*/  HMMA.16816.F32.BF16 R112, R88.reuse, R42, R112 ;  /* 0x0000002a5870723c */ /* 0x040ff00000041870 */
[C---:B------:R-:W-:Y:S08]  /*1a90*/  HMMA.16816.F32.BF16 R104, R88.reuse, R26, R104 ;  /* 0x0000001a5868723c */ /* 0x040ff00000041868 */
[C---:B------:R-:W-:Y:S08]  /*1aa0*/  HMMA.16816.F32.BF16 R176, R88.reuse, R34, R176 ;  /* 0x0000002258b0723c */ /* 0x040ff000000418b0 */
[----:B------:R-:W-:Y:S08]  /*1ab0*/  HMMA.16816.F32.BF16 R172, R88, R70, R172 ;  /* 0x0000004658ac723c */ /* 0x000ff000000418ac */
[C---:B------:R-:W-:Y:S08]  /*1ac0*/  HMMA.16816.F32.BF16 R56, R168.reuse, R74, R56 ;  /* 0x0000004aa838723c */ /* 0x040ff00000041838 */
[C---:B------:R-:W-:Y:S08]  /*1ad0*/  HMMA.16816.F32.BF16 R160, R168.reuse, R66, R160 ;  /* 0x00000042a8a0723c */ /* 0x040ff000000418a0 */
[C---:B------:R-:W-:Y:S08]  /*1ae0*/  HMMA.16816.F32.BF16 R136, R168.reuse, R62, R136 ;  /* 0x0000003ea888723c */ /* 0x040ff00000041888 */
[C---:B------:R-:W-:Y:S08]  /*1af0*/  HMMA.16816.F32.BF16 R144, R168.reuse, R42, R144 ;  /* 0x0000002aa890723c */ /* 0x040ff00000041890 */
[C---:B------:R-:W-:Y:S08]  /*1b00*/  HMMA.16816.F32.BF16 R132, R168.reuse, R34, R132 ;  /* 0x00000022a884723c */ /* 0x040ff00000041884 */
[C---:B------:R-:W-:Y:S08]  /*1b10*/  HMMA.16816.F32.BF16 R128, R168.reuse, R70, R128 ;  /* 0x00000046a880723c */ /* 0x040ff00000041880 */
[-C--:B------:R-:W-:Y:S08]  /*1b20*/  HMMA.16816.F32.BF16 R48, R168, R86.reuse, R48 ;  /* 0x00000056a830723c */ /* 0x080ff00000041830 */
[----:B------:R-:W-:Y:S01]  /*1b30*/  HMMA.16816.F32.BF16 R88, R88, R86, R152 ;  /* 0x000000565858723c */ /* 0x000fe20000041898 */
[----:B------:R-:W-:Y:S07]  /*1b40*/  LDSM.16.M88.4 R152, [R3+0xb800] ;  /* 0x00b800000398783b */ /* 0x000fee0000000200 */
[----:B------:R-:W-:Y:S01]  /*1b50*/  HMMA.16816.F32.BF16 R76, R168, R26, R76 ;  /* 0x0000001aa84c723c */ /* 0x000fe2000004184c */
[----:B------:R-:W-:Y:S07]  /*1b60*/  LDSM.16.M88.4 R168, [R229] ;  /* 0x00000000e5a8783b */ /* 0x000fee0000000200 */
[C---:B--2---:R-:W-:Y:S01]  /*1b70*/  HMMA.16816.F32.BF16 R72, R12.reuse, R74, R92 ;  /* 0x0000004a0c48723c */ /* 0x044fe2000004185c */
[----:B------:R-:W-:Y:S07]  /*1b80*/  LDSM.16.M88.4 R92, [R223] ;  /* 0x00000000df5c783b */ /* 0x000fee0000000200 */
[C---:B------:R-:W-:Y:S01]  /*1b90*/  HMMA.16816.F32.BF16 R64, R12.reuse, R66, R52 ;  /* 0x000000420c40723c */ /* 0x040fe20000041834 */
[----:B------:R-:W1:Y:S07]  /*1ba0*/  LDSM.16.M88.4 R52, [R6+0x8000] ;  /* 0x008000000634783b */ /* 0x000e6e0000000200 */
[C---:B------:R-:W-:Y:S01]  /*1bb0*/  HMMA.16816.F32.BF16 R60, R12.reuse, R62, R44 ;  /* 0x0000003e0c3c723c */ /* 0x040fe2000004182c */
[----:B------:R-:W2:Y:S07]  /*1bc0*/  LDSM.16.M88.4 R44, [R3+0x8800] ;  /* 0x00880000032c783b */ /* 0x000eae0000000200 */
[C---:B------:R-:W-:Y:S01]  /*1bd0*/  HMMA.16816.F32.BF16 R40, R12.reuse, R42, R28 ;  /* 0x0000002a0c28723c */ /* 0x040fe2000004181c */
[----:B------:R-:W3:Y:S07]  /*1be0*/  LDSM.16.M88.4 R28, [R8+0x8000] ;  /* 0x00800000081c783b */ /* 0x000eee0000000200 */
[C---:B------:R-:W-:Y:S01]  /*1bf0*/  HMMA.16816.F32.BF16 R36, R12.reuse, R26, R36 ;  /* 0x0000001a0c24723c */ /* 0x040fe20000041824 */
[----:B------:R-:W4:Y:S07]  /*1c00*/  LDSM.16.M88.4 R24, [R3+0x9800] ;  /* 0x009800000318783b */ /* 0x000f2e0000000200 */
[C---:B------:R-:W-:Y:S01]  /*1c10*/  HMMA.16816.F32.BF16 R32, R12.reuse, R34, R20 ;  /* 0x000000220c20723c */ /* 0x040fe20000041814 */
[----:B------:R-:W4:Y:S07]  /*1c20*/  LDSM.16.M88.4 R20, [R9+0x8000] ;  /* 0x008000000914783b */ /* 0x000f2e0000000200 */
[C---:B------:R-:W-:Y:S01]  /*1c30*/  HMMA.16816.F32.BF16 R68, R12.reuse, R70, R16 ;  /* 0x000000460c44723c */ /* 0x040fe20000041810 */
[----:B------:R-:W4:Y:S07]  /*1c40*/  LDSM.16.M88.4 R16, [R3+0xa800] ;  /* 0x00a800000310783b */ /* 0x000f2e0000000200 */
[----:B------:R-:W-:Y:S01]  /*1c50*/  HMMA.16816.F32.BF16 R84, R12, R86, R108 ;  /* 0x000000560c54723c */ /* 0x000fe2000004186c */
[----:B------:R-:W4:Y:S04]  /*1c60*/  LDSM.16.M88.4 R12, [R220+0x8000] ;  /* 0x00800000dc0c783b */ /* 0x000f280000000200 */
[----:B------:R-:W4:Y:S03]  /*1c70*/  LDSM.16.M88.4 R108, [R5] ;  /* 0x00000000056c783b */ /* 0x000f260000000200 */
[C---:B-1----:R-:W-:Y:S08]  /*1c80*/  HMMA.16816.F32.BF16 R56, R92.reuse, R52, R56 ;  /* 0x000000345c38723c */ /* 0x042ff00000041838 */
[C---:B--2---:R-:W-:Y:S08]  /*1c90*/  HMMA.16816.F32.BF16 R160, R92.reuse, R44, R160 ;  /* 0x0000002c5ca0723c */ /* 0x044ff000000418a0 */
[C---:B---3--:R-:W-:Y:S08]  /*1ca0*/  HMMA.16816.F32.BF16 R136, R92.reuse, R28, R136 ;  /* 0x0000001c5c88723c */ /* 0x048ff00000041888 */
[C---:B----4-:R-:W-:Y:S08]  /*1cb0*/  HMMA.16816.F32.BF16 R144, R92.reuse, R24, R144 ;  /* 0x000000185c90723c */ /* 0x050ff00000041890 */
[C---:B------:R-:W-:Y:S08]  /*1cc0*/  HMMA.16816.F32.BF16 R76, R92.reuse, R20, R76 ;  /* 0x000000145c4c723c */ /* 0x040ff0000004184c */
[C---:B------:R-:W-:Y:S08]  /*1cd0*/  HMMA.16816.F32.BF16 R132, R92.reuse, R16, R132 ;  /* 0x000000105c84723c */ /* 0x040ff00000041884 */
[C---:B------:R-:W-:Y:S08]  /*1ce0*/  HMMA.16816.F32.BF16 R128, R92.reuse, R12, R128 ;  /* 0x0000000c5c80723c */ /* 0x040ff00000041880 */
[----:B------:R-:W-:Y:S01]  /*1cf0*/  HMMA.16816.F32.BF16 R48, R92, R152, R48 ;  /* 0x000000985c30723c */ /* 0x000fe20000041830 */
[----:B------:R-:W1:Y:S07]  /*1d00*/  LDSM.16.M88.4 R92, [R222] ;  /* 0x00000000de5c783b */ /* 0x000e6e0000000200 */
[C---:B------:R-:W-:Y:S08]  /*1d10*/  HMMA.16816.F32.BF16 R124, R180.reuse, R52, R124 ;  /* 0x00000034b47c723c */ /* 0x040ff0000004187c */
[C---:B------:R-:W-:Y:S08]  /*1d20*/  HMMA.16816.F32.BF16 R120, R180.reuse, R44, R120 ;  /* 0x0000002cb478723c */ /* 0x040ff00000041878 */
[C---:B------:R-:W-:Y:S08]  /*1d30*/  HMMA.16816.F32.BF16 R116, R180.reuse, R28, R116 ;  /* 0x0000001cb474723c */ /* 0x040ff00000041874 */
[C---:B------:R-:W-:Y:S08]  /*1d40*/  HMMA.16816.F32.BF16 R112, R180.reuse, R24, R112 ;  /* 0x00000018b470723c */ /* 0x040ff00000041870 */
[C---:B------:R-:W-:Y:S08]  /*1d50*/  HMMA.16816.F32.BF16 R104, R180.reuse, R20, R104 ;  /* 0x00000014b468723c */ /* 0x040ff00000041868 */
[C---:B------:R-:W-:Y:S08]  /*1d60*/  HMMA.16816.F32.BF16 R176, R180.reuse, R16, R176 ;  /* 0x00000010b4b0723c */ /* 0x040ff000000418b0 */
[C---:B------:R-:W-:Y:S08]  /*1d70*/  HMMA.16816.F32.BF16 R172, R180.reuse, R12, R172 ;  /* 0x0000000cb4ac723c */ /* 0x040ff000000418ac */
[----:B------:R-:W-:Y:S07]  /*1d80*/  HMMA.16816.F32.BF16 R88, R180, R152, R88 ;  /* 0x00000098b458723c */ /* 0x000fee0000041858 */
[----:B------:R-:W-:Y:S01]  /*1d90*/  IMAD.WIDE R180, R188, 0x2, RZ ;  /* 0x00000002bcb47825 */ /* 0x000fe200078e02ff */
[C---:B------:R-:W-:Y:S08]  /*1da0*/  HMMA.16816.F32.BF16 R80, R140.reuse, R16, R80 ;  /* 0x000000108c50723c */ /* 0x040ff00000041850 */
[----:B------:R-:W-:Y:S08]  /*1db0*/  HMMA.16816.F32.BF16 R156, R140, R12, R156 ;  /* 0x0000000c8c9c723c */ /* 0x000ff0000004189c */
[C---:B------:R-:W-:Y:S07]  /*1dc0*/  HMMA.16816.F32.BF16 R32, R108.reuse, R16, R32 ;  /* 0x000000106c20723c */ /* 0x040fee0000041820 */
[----:B------:R-:W-:Y:S01]  /*1dd0*/  IMAD.WIDE R16, R207, 0x2, RZ ;  /* 0x00000002cf107825 */ /* 0x000fe200078e02ff */
[----:B------:R-:W-:Y:S07]  /*1de0*/  HMMA.16816.F32.BF16 R68, R108, R12, R68 ;  /* 0x0000000c6c44723c */ /* 0x000fee0000041844 */
[----:B------:R-:W-:Y:S01]  /*1df0*/  IMAD.WIDE.U32 R12, R206, 0x10, RZ ;  /* 0x00000010ce0c7825 */ /* 0x000fe200078e00ff */
[----:B------:R-:W-:Y:S04]  /*1e00*/  HMMA.16816.F32.BF16 R96, R140, R28, R96 ;  /* 0x0000001c8c60723c */ /* 0x000fe80000041860 */
[----:B------:R-:W-:-:S04]  /*1e10*/  LOP3.LUT R238, R12, R180, RZ, 0xfc, !PT ;  /* 0x000000b40cee7212 */ /* 0x000fc800078efcff */
[----:B------:R-:W-:Y:S07]  /*1e20*/  HMMA.16816.F32.BF16 R60, R108, R28, R60 ;  /* 0x0000001c6c3c723c */ /* 0x000fee000004183c */
[----:B------:R-:W-:Y:S01]  /*1e30*/  IMAD.WIDE R28, R198, 0x2, RZ ;  /* 0x00000002c61c7825 */ /* 0x000fe200078e02ff */
[----:B------:R-:W-:Y:S08]  /*1e40*/  HMMA.16816.F32.BF16 R216, R140, R24, R216 ;  /* 0x000000188cd8723c */ /* 0x000ff000000418d8 */
[C---:B------:R-:W-:Y:S08]  /*1e50*/  HMMA.16816.F32.BF16 R72, R108.reuse, R52, R72 ;  /* 0x000000346c48723c */ /* 0x040ff00000041848 */
[C---:B------:R-:W-:Y:S08]  /*1e60*/  HMMA.16816.F32.BF16 R64, R108.reuse, R44, R64 ;  /* 0x0000002c6c40723c */ /* 0x040ff00000041840 */
[C---:B------:R-:W-:Y:S07]  /*1e70*/  HMMA.16816.F32.BF16 R40, R108.reuse, R24, R40 ;  /* 0x000000186c28723c */ /* 0x040fee0000041828 */
[----:B------:R-:W-:Y:S01]  /*1e80*/  IMAD.WIDE R24, R204, 0x2, RZ ;  /* 0x00000002cc187825 */ /* 0x000fe200078e02ff */
[C---:B------:R-:W-:Y:S08]  /*1e90*/  HMMA.16816.F32.BF16 R36, R108.reuse, R20, R36 ;  /* 0x000000146c24723c */ /* 0x040ff00000041824 */
[----:B------:R-:W-:Y:S07]  /*1ea0*/  HMMA.16816.F32.BF16 R84, R108, R152, R84 ;  /* 0x000000986c54723c */ /* 0x000fee0000041854 */
[----:B------:R-:W-:Y:S01]  /*1eb0*/  IMAD.WIDE R108, R196, 0x2, RZ ;  /* 0x00000002c46c7825 */ /* 0x000fe200078e02ff */
[----:B------:R-:W-:Y:S03]  /*1ec0*/  HMMA.16816.F32.BF16 R100, R140, R44, R100 ;  /* 0x0000002c8c64723c */ /* 0x000fe60000041864 */
[----:B------:R-:W-:-:S04]  /*1ed0*/  IMAD.WIDE R110, R191, 0x2, RZ ;  /* 0x00000002bf6e7825 */ /* 0x000fc800078e02ff */
[----:B------:R-:W-:Y:S01]  /*1ee0*/  IMAD.WIDE R44, R201, 0x2, RZ ;  /* 0x00000002c92c7825 */ /* 0x000fe200078e02ff */
[----:B------:R-:W-:Y:S01]  /*1ef0*/  HMMA.16816.F32.BF16 R212, R140, R20, R212 ;  /* 0x000000148cd4723c */ /* 0x000fe200000418d4 */
[----:B------:R-:W-:-:S06]  /*1f00*/  LOP3.LUT R242, R12, R110, RZ, 0xfc, !PT ;  /* 0x0000006e0cf27212 */ /* 0x000fcc00078efcff */
[----:B------:R-:W-:Y:S01]  /*1f10*/  IMAD.WIDE R20, R205, 0x2, RZ ;  /* 0x00000002cd147825 */ /* 0x000fe200078e02ff */
[C---:B-1----:R-:W-:Y:S08]  /*1f20*/  HMMA.16816.F32.BF16 R56, R92.reuse, R54, R56 ;  /* 0x000000365c38723c */ /* 0x042ff00000041838 */
[C---:B------:R-:W-:Y:S08]  /*1f30*/  HMMA.16816.F32.BF16 R160, R92.reuse, R46, R160 ;  /* 0x0000002e5ca0723c */ /* 0x040ff000000418a0 */
[C---:B------:R-:W-:Y:S08]  /*1f40*/  HMMA.16816.F32.BF16 R136, R92.reuse, R30, R136 ;  /* 0x0000001e5c88723c */ /* 0x040ff00000041888 */
[C---:B------:R-:W-:Y:S08]  /*1f50*/  HMMA.16816.F32.BF16 R144, R92.reuse, R26, R144 ;  /* 0x0000001a5c90723c */ /* 0x040ff00000041890 */
[C---:B------:R-:W-:Y:S08]  /*1f60*/  HMMA.16816.F32.BF16 R76, R92.reuse, R22, R76 ;  /* 0x000000165c4c723c */ /* 0x040ff0000004184c */
[C---:B------:R-:W-:Y:S08]  /*1f70*/  HMMA.16816.F32.BF16 R132, R92.reuse, R18, R132 ;  /* 0x000000125c84723c */ /* 0x040ff00000041884 */
[C---:B------:R-:W-:Y:S08]  /*1f80*/  HMMA.16816.F32.BF16 R128, R92.reuse, R14, R128 ;  /* 0x0000000e5c80723c */ /* 0x040ff00000041880 */
[----:B------:R-:W-:Y:S07]  /*1f90*/  HMMA.16816.F32.BF16 R48, R92, R154, R48 ;  /* 0x0000009a5c30723c */ /* 0x000fee0000041830 */
[----:B------:R-:W-:Y:S01]  /*1fa0*/  LOP3.LUT R94, R12, R16, RZ, 0xfc, !PT ;  /* 0x000000100c5e7212 */ /* 0x000fe200078efcff */
[----:B------:R-:W-:Y:S01]  /*1fb0*/  HMMA.16816.F32.BF16 R164, R140, R52, R164 ;  /* 0x000000348ca4723c */ /* 0x000fe200000418a4 */
[----:B------:R-:W-:-:S02]  /*1fc0*/  LOP3.LUT R16, R13, R17, RZ, 0xfc, !PT ;  /* 0x000000110d107212 */ /* 0x000fc400078efcff */
[C---:B------:R-:W-:Y:S02]  /*1fd0*/  LOP3.LUT R92, R12.reuse, R24, RZ, 0xfc, !PT ;  /* 0x000000180c5c7212 */ /* 0x040fe400078efcff */
[----:B------:R-:W-:Y:S01]  /*1fe0*/  LOP3.LUT R17, R13, R25, RZ, 0xfc, !PT ;  /* 0x000000190d117212 */ /* 0x000fe200078efcff */
[----:B------:R-:W-:Y:S01]  /*1ff0*/  IMAD.WIDE R24, R199, 0x2, RZ ;  /* 0x00000002c7187825 */ /* 0x000fe200078e02ff */
[----:B------:R-:W-:Y:S01]  /*2000*/  LOP3.LUT R95, R12, R20, RZ, 0xfc, !PT ;  /* 0x000000140c5f7212 */ /* 0x000fe200078efcff */
[----:B------:R-:W-:Y:S01]  /*2010*/  HMMA.16816.F32.BF16 R148, R140, R152, R148 ;  /* 0x000000988c94723c */ /* 0x000fe20000041894 */
[----:B------:R-:W-:Y:S01]  /*2020*/  LOP3.LUT R93, R13, R109, RZ, 0xfc, !PT ;  /* 0x0000006d0d5d7212 */ /* 0x000fe200078efcff */
[----:B------:R-:W-:Y:S01]  /*2030*/  IMAD.WIDE R52, R197, 0x2, RZ ;  /* 0x00000002c5347825 */ /* 0x000fe200078e02ff */
[----:B------:R-:W-:Y:S02]  /*2040*/  IADD3 R208, P6, R94, c[0x0][0x168], RZ ;  /* 0x00005a005ed07a10 */ /* 0x000fe40007fde0ff */
[----:B------:R-:W-:-:S02]  /*2050*/  IADD3 R206, P5, R92, c[0x0][0x168], RZ ;  /* 0x00005a005cce7a10 */ /* 0x000fc40007fbe0ff */
[C---:B------:R-:W-:Y:S01]  /*2060*/  LOP3.LUT R140, R12.reuse, R28, RZ, 0xfc, !PT ;  /* 0x0000001c0c8c7212 */ /* 0x040fe200078efcff */
[C---:B------:R-:W-:Y:S01]  /*2070*/  HMMA.16816.F32.BF16 R124, R168.reuse, R54, R124 ;  /* 0x00000036a87c723c */ /* 0x040fe2000004187c */
[----:B------:R-:W-:Y:S02]  /*2080*/  LOP3.LUT R28, R13, R29, RZ, 0xfc, !PT ;  /* 0x0000001d0d1c7212 */ /* 0x000fe400078efcff */
[C---:B------:R-:W-:Y:S01]  /*2090*/  LOP3.LUT R141, R12.reuse, R108, RZ, 0xfc, !PT ;  /* 0x0000006c0c8d7212 */ /* 0x040fe200078efcff */
[----:B------:R-:W-:Y:S01]  /*20a0*/  IMAD.WIDE R108, R195, 0x2, RZ ;  /* 0x00000002c36c7825 */ /* 0x000fe200078e02ff */
[----:B------:R-:W-:Y:S02]  /*20b0*/  LOP3.LUT R143, R12, R44, RZ, 0xfc, !PT ;  /* 0x0000002c0c8f7212 */ /* 0x000fe400078efcff */
[----:B------:R-:W-:Y:S01]  /*20c0*/  LOP3.LUT R29, R13, R45, RZ, 0xfc, !PT ;  /* 0x0000002d0d1d7212 */ /* 0x000fe200078efcff */
[----:B------:R-:W-:Y:S01]  /*20d0*/  IMAD.WIDE R44, R194, 0x2, RZ ;  /* 0x00000002c22c7825 */ /* 0x000fe200078e02ff */
[----:B------:R-:W-:Y:S01]  /*20e0*/  IADD3 R196, P0, R141, c[0x0][0x168], RZ ;  /* 0x00005a008dc47a10 */ /* 0x000fe20007f1e0ff */
[----:B------:R-:W-:Y:S01]  /*20f0*/  HMMA.16816.F32.BF16 R120, R168, R46, R120 ;  /* 0x0000002ea878723c */ /* 0x000fe20000041878 */
[----:B------:R-:W-:-:S02]  /*2100*/  LOP3.LUT R152, R12, R24, RZ, 0xfc, !PT ;  /* 0x000000180c987212 */ /* 0x000fc400078efcff */
[----:B------:R-:W-:Y:S02]  /*2110*/  LOP3.LUT R248, R12, R44, RZ, 0xfc, !PT ;  /* 0x0000002c0cf87212 */ /* 0x000fe400078efcff */
[----:B------:R-:W-:Y:S01]  /*2120*/  LOP3.LUT R24, R13, R45, RZ, 0xfc, !PT ;  /* 0x0000002d0d187212 */ /* 0x000fe200078efcff */
[----:B------:R-:W-:Y:S01]  /*2130*/  IMAD.WIDE R44, R190, 0x2, RZ ;  /* 0x00000002be2c7825 */ /* 0x000fe200078e02ff */
[----:B------:R-:W-:Y:S01]  /*2140*/  IADD3 R202, P4, R95, c[0x0][0x168], RZ ;  /* 0x00005a005fca7a10 */ /* 0x000fe20007f9e0ff */
[----:B------:R-:W-:Y:S01]  /*2150*/  HMMA.16816.F32.BF16 R116, R168, R30, R116 ;  /* 0x0000001ea874723c */ /* 0x000fe20000041874 */
[----:B------:R-:W-:Y:S02]  /*2160*/  IADD3.X R197, R93, c[0x0][0x16c], RZ, P0, !PT ;  /* 0x00005b005dc57a10 */ /* 0x000fe400007fe4ff */
[----:B------:R-:W-:Y:S01]  /*2170*/  LOP3.LUT R20, R13, R21, RZ, 0xfc, !PT ;  /* 0x000000150d147212 */ /* 0x000fe200078efcff */
[----:B------:R-:W1:Y:S01]  /*2180*/  LDSM.16.M88.4 R92, [R232] ;  /* 0x00000000e85c783b */ /* 0x000e620000000200 */
[----:B------:R-:W-:-:S02]  /*2190*/  LOP3.LUT R246, R12, R108, RZ, 0xfc, !PT ;  /* 0x0000006c0cf67212 */ /* 0x000fc400078efcff */
[----:B------:R-:W-:Y:S01]  /*21a0*/  LOP3.LUT R21, R13, R109, RZ, 0xfc, !PT ;  /* 0x0000006d0d157212 */ /* 0x000fe200078efcff */
[C---:B------:R-:W-:Y:S01]  /*21b0*/  HMMA.16816.F32.BF16 R112, R168.reuse, R26, R112 ;  /* 0x0000001aa870723c */ /* 0x040fe20000041870 */
[C---:B------:R-:W-:Y:S01]  /*21c0*/  LOP3.LUT R250, R12.reuse, R52, RZ, 0xfc, !PT ;  /* 0x000000340cfa7212 */ /* 0x040fe200078efcff */
[----:B------:R-:W-:Y:S01]  /*21d0*/  IMAD.WIDE R108, R193, 0x2, RZ ;  /* 0x00000002c16c7825 */ /* 0x000fe200078e02ff */
[----:B------:R-:W-:Y:S02]  /*21e0*/  LOP3.LUT R244, R12, R44, RZ, 0xfc, !PT ;  /* 0x0000002c0cf47212 */ /* 0x000fe400078efcff */
[C---:B------:R-:W-:Y:S02]  /*21f0*/  LOP3.LUT R44, R13.reuse, R45, RZ, 0xfc, !PT ;  /* 0x0000002d0d2c7212 */ /* 0x040fe400078efcff */
[----:B------:R-:W-:Y:S01]  /*2200*/  IADD3.X R209, R16, c[0x0][0x16c], RZ, P6, !PT ;  /* 0x00005b0010d17a10 */ /* 0x000fe200037fe4ff */
[----:B------:R-:W-:Y:S01]  /*2210*/  HMMA.16816.F32.BF16 R104, R168, R22, R104 ;  /* 0x00000016a868723c */ /* 0x000fe20000041868 */
[----:B------:R-:W-:-:S02]  /*2220*/  LOP3.LUT R53, R13, R53, RZ, 0xfc, !PT ;  /* 0x000000350d357212 */ /* 0x000fc400078efcff */
[----:B------:R-:W-:Y:S01]  /*2230*/  LOP3.LUT R45, R13, R111, RZ, 0xfc, !PT ;  /* 0x0000006f0d2d7212 */ /* 0x000fe200078efcff */
[----:B------:R-:W-:Y:S01]  /*2240*/  IMAD.WIDE R110, R187, 0x2, RZ ;  /* 0x00000002bb6e7825 */ /* 0x000fe200078e02ff */
[----:B------:R-:W-:Y:S02]  /*2250*/  IADD3 R250, P6, R250, c[0x0][0x168], RZ ;  /* 0x00005a00fafa7a10 */ /* 0x000fe40007fde0ff */
[----:B------:R-:W-:Y:S01]  /*2260*/  LOP3.LUT R240, R12, R108, RZ, 0xfc, !PT ;  /* 0x0000006c0cf07212 */ /* 0x000fe200078efcff */
[----:B------:R-:W-:Y:S01]  /*2270*/  HMMA.16816.F32.BF16 R176, R168, R18, R176 ;  /* 0x00000012a8b0723c */ /* 0x000fe200000418b0 */
[----:B------:R-:W-:Y:S01]  /*2280*/  LOP3.LUT R52, R13, R109, RZ, 0xfc, !PT ;  /* 0x0000006d0d347212 */ /* 0x000fe200078efcff */
[----:B------:R-:W-:Y:S01]  /*2290*/  IMAD.WIDE R108, R189, 0x2, RZ ;  /* 0x00000002bd6c7825 */ /* 0x000fe200078e02ff */
[----:B------:R-:W-:Y:S02]  /*22a0*/  IADD3.X R251, R53, c[0x0][0x16c], RZ, P6, !PT ;  /* 0x00005b0035fb7a10 */ /* 0x000fe400037fe4ff */
[----:B------:R-:W-:-:S02]  /*22b0*/  IADD3 R248, P6, R248, c[0x0][0x160], RZ ;  /* 0x00005800f8f87a10 */ /* 0x000fc40007fde0ff */
[C---:B------:R-:W-:Y:S01]  /*22c0*/  LOP3.LUT R234, R12.reuse, R110, RZ, 0xfc, !PT ;  /* 0x0000006e0cea7212 */ /* 0x040fe200078efcff */
[C---:B------:R-:W-:Y:S01]  /*22d0*/  HMMA.16816.F32.BF16 R172, R168.reuse, R14, R172 ;  /* 0x0000000ea8ac723c */ /* 0x040fe200000418ac */
[----:B------:R-:W-:Y:S02]  /*22e0*/  LOP3.LUT R236, R12, R108, RZ, 0xfc, !PT ;  /* 0x0000006c0cec7212 */ /* 0x000fe400078efcff */
[----:B------:R-:W-:Y:S02]  /*22f0*/  IADD3 R198, P1, R143, c[0x0][0x168], RZ ;  /* 0x00005a008fc67a10 */ /* 0x000fe40007f3e0ff */
[----:B------:R-:W-:Y:S02]  /*2300*/  LOP3.LUT R25, R13, R25, RZ, 0xfc, !PT ;  /* 0x000000190d197212 */ /* 0x000fe400078efcff */
[----:B------:R-:W-:Y:S01]  /*2310*/  IADD3 R204, P2, R152, c[0x0][0x168], RZ ;  /* 0x00005a0098cc7a10 */ /* 0x000fe20007f5e0ff */
[----:B------:R-:W-:Y:S01]  /*2320*/  HMMA.16816.F32.BF16 R168, R168, R154, R88 ;  /* 0x0000009aa8a8723c */ /* 0x000fe20000041858 */
[----:B------:R-:W2:Y:S01]  /*2330*/  LDSM.16.M88.4 R88, [R233] ;  /* 0x00000000e958783b */ /* 0x000ea20000000200 */
[----:B------:R-:W-:-:S02]  /*2340*/  IADD3 R210, P3, R140, c[0x0][0x168], RZ ;  /* 0x00005a008cd27a10 */ /* 0x000fc40007f7e0ff */
[----:B------:R-:W-:Y:S02]  /*2350*/  IADD3.X R249, R24, c[0x0][0x164], RZ, P6, !PT ;  /* 0x0000590018f97a10 */ /* 0x000fe400037fe4ff */
[C---:B------:R-:W-:Y:S02]  /*2360*/  LOP3.LUT R12, R13.reuse, R111, RZ, 0xfc, !PT ;  /* 0x0000006f0d0c7212 */ /* 0x040fe400078efcff */
[----:B------:R-:W-:Y:S01]  /*2370*/  IADD3 R234, P6, R234, c[0x0][0x160], RZ ;  /* 0x00005800eaea7a10 */ /* 0x000fe20007fde0ff */
[----:B-1----:R-:W-:Y:S01]  /*2380*/  HMMA.16816.F32.BF16 R68, R92, R14, R68 ;  /* 0x0000000e5c44723c */ /* 0x002fe20000041844 */
[----:B------:R-:W-:Y:S02]  /*2390*/  LOP3.LUT R108, R13, R109, RZ, 0xfc, !PT ;  /* 0x0000006d0d6c7212 */ /* 0x000fe400078efcff */
[----:B------:R-:W-:Y:S02]  /*23a0*/  IADD3.X R199, R29, c[0x0][0x16c], RZ, P1, !PT ;  /* 0x00005b001dc77a10 */ /* 0x000fe40000ffe4ff */
[----:B------:R-:W-:-:S02]  /*23b0*/  IADD3 R236, P0, R236, c[0x0][0x160], RZ ;  /* 0x00005800ecec7a10 */ /* 0x000fc40007f1e0ff */
[----:B------:R-:W-:Y:S01]  /*23c0*/  LOP3.LUT R142, R13, R181, RZ, 0xfc, !PT ;  /* 0x000000b50d8e7212 */ /* 0x000fe200078efcff */
[----:B------:R-:W-:Y:S01]  /*23d0*/  BAR.SYNC.DEFER_BLOCKING 0x0 ;  /* 0x0000000000007b1d */ /* 0x000fe20000010000 */
[----:B------:R-:W-:Y:S01]  /*23e0*/  IADD3.X R205, R25, c[0x0][0x16c], RZ, P2, !PT ;  /* 0x00005b0019cd7a10 */ /* 0x000fe200017fe4ff */
[----:B------:R-:W-:Y:S01]  /*23f0*/  HMMA.16816.F32.BF16 R84, R92, R154, R84 ;  /* 0x0000009a5c54723c */ /* 0x000fe20000041854 */
[----:B------:R-:W-:Y:S02]  /*2400*/  IADD3 R238, P1, R238, c[0x0][0x160], RZ ;  /* 0x00005800eeee7a10 */ /* 0x000fe40007f3e0ff */
[----:B------:R-:W-:Y:S02]  /*2410*/  IADD3.X R211, R28, c[0x0][0x16c], RZ, P3, !PT ;  /* 0x00005b001cd37a10 */ /* 0x000fe40001ffe4ff */
[----:B------:R-:W-:Y:S02]  /*2420*/  IADD3 R240, P2, R240, c[0x0][0x160], RZ ;  /* 0x00005800f0f07a10 */ /* 0x000fe40007f5e0ff */
[----:B------:R-:W-:-:S02]  /*2430*/  IADD3.X R203, R20, c[0x0][0x16c], RZ, P4, !PT ;  /* 0x00005b0014cb7a10 */ /* 0x000fc400027fe4ff */
[----:B------:R-:W-:Y:S02]  /*2440*/  IADD3 R242, P3, R242, c[0x0][0x160], RZ ;  /* 0x00005800f2f27a10 */ /* 0x000fe40007f7e0ff */
[----:B------:R-:W-:Y:S02]  /*2450*/  IADD3.X R235, R12, c[0x0][0x164], RZ, P6, !PT ;  /* 0x000059000ceb7a10 */ /* 0x000fe400037fe4ff */
[----:B------:R-:W-:Y:S02]  /*2460*/  IADD3.X R207, R17, c[0x0][0x16c], RZ, P5, !PT ;  /* 0x00005b0011cf7a10 */ /* 0x000fe40002ffe4ff */
[----:B------:R-:W-:Y:S02]  /*2470*/  IADD3 R244, P4, R244, c[0x0][0x160], RZ ;  /* 0x00005800f4f47a10 */ /* 0x000fe40007f9e0ff */
[----:B------:R-:W-:Y:S02]  /*2480*/  IADD3.X R237, R108, c[0x0][0x164], RZ, P0, !PT ;  /* 0x000059006ced7a10 */ /* 0x000fe400007fe4ff */
[----:B------:R-:W-:-:S02]  /*2490*/  IADD3 R246, P5, R246, c[0x0][0x160], RZ ;  /* 0x00005800f6f67a10 */ /* 0x000fc40007fbe0ff */
[----:B------:R-:W-:Y:S01]  /*24a0*/  IADD3.X R239, R142, c[0x0][0x164], RZ, P1, !PT ;  /* 0x000059008eef7a10 */ /* 0x000fe20000ffe4ff */
[----:B------:R-:W-:Y:S01]  /*24b0*/  @!PT LDS RZ, [RZ] ;  /* 0x00000000fffff984 */ /* 0x000fe20000000800 */
[----:B------:R-:W-:Y:S01]  /*24c0*/  @!PT LDS RZ, [RZ] ;  /* 0x00000000fffff984 */ /* 0x000fe20000000800 */
[----:B------:R-:W-:Y:S01]  /*24d0*/  @!PT LDS RZ, [RZ] ;  /* 0x00000000fffff984 */ /* 0x000fe20000000800 */
[----:B------:R1:W-:Y:S01]  /*24e0*/  LDGSTS.E.BYPASS.128 [R226], [R234.64+0x100] ;  /* 0x00000100eae27fae */ /* 0x0003e2000b901c44 */
[----:B------:R-:W-:Y:S01]  /*24f0*/  IADD3.X R241, R52, c[0x0][0x164], RZ, P2, !PT ;  /* 0x0000590034f17a10 */ /* 0x000fe200017fe4ff */
[C---:B--2---:R-:W-:Y:S01]  /*2500*/  HMMA.16816.F32.BF16 R164, R88.reuse, R54, R164 ;  /* 0x0000003658a4723c */ /* 0x044fe200000418a4 */
[----:B------:R-:W-:Y:S01]  /*2510*/  IADD3.X R243, R45, c[0x0][0x164], RZ, P3, !PT ;  /* 0x000059002df37a10 */ /* 0x000fe20001ffe4ff */
[----:B------:R1:W-:Y:S01]  /*2520*/  LDGSTS.E.BYPASS.128 [R226+0x800], [R236.64+0x100] ;  /* 0x00800100ece27fae */ /* 0x0003e2000b901c44 */
[----:B------:R-:W-:Y:S02]  /*2530*/  IADD3.X R245, R44, c[0x0][0x164], RZ, P4, !PT ;  /* 0x000059002cf57a10 */ /* 0x000fe400027fe4ff */
[----:B------:R-:W-:Y:S01]  /*2540*/  IADD3.X R247, R21, c[0x0][0x164], RZ, P5, !PT ;  /* 0x0000590015f77a10 */ /* 0x000fe20002ffe4ff */
[----:B------:R1:W-:Y:S02]  /*2550*/  LDGSTS.E.BYPASS.128 [R226+0x1000], [R238.64+0x100] ;  /* 0x01000100eee27fae */ /* 0x0003e4000b901c44 */
[C---:B------:R-:W-:Y:S02]  /*2560*/  HMMA.16816.F32.BF16 R100, R88.reuse, R46, R100 ;  /* 0x0000002e5864723c */ /* 0x040fe40000041864 */
[----:B------:R1:W-:Y:S04]  /*2570*/  LDGSTS.E.BYPASS.128 [R226+0x1800], [R240.64+0x100] ;  /* 0x01800100f0e27fae */ /* 0x0003e8000b901c44 */
[----:B------:R1:W-:Y:S02]  /*2580*/  LDGSTS.E.BYPASS.128 [R226+0x2000], [R242.64+0x100] ;  /* 0x02000100f2e27fae */ /* 0x0003e4000b901c44 */
[C---:B------:R-:W-:Y:S02]  /*2590*/  HMMA.16816.F32.BF16 R96, R88.reuse, R30, R96 ;  /* 0x0000001e5860723c */ /* 0x040fe40000041860 */
[----:B------:R1:W-:Y:S04]  /*25a0*/  LDGSTS.E.BYPASS.128 [R226+0x2800], [R244.64+0x100] ;  /* 0x02800100f4e27fae */ /* 0x0003e8000b901c44 */
[----:B------:R1:W-:Y:S02]  /*25b0*/  LDGSTS.E.BYPASS.128 [R226+0x3000], [R246.64+0x100] ;  /* 0x03000100f6e27fae */ /* 0x0003e4000b901c44 */
[C---:B------:R-:W-:Y:S02]  /*25c0*/  HMMA.16816.F32.BF16 R216, R88.reuse, R26, R216 ;  /* 0x0000001a58d8723c */ /* 0x040fe400000418d8 */
[----:B------:R1:W-:Y:S04]  /*25d0*/  LDGSTS.E.BYPASS.128 [R226+0x3800], [R248.64+0x100] ;  /* 0x03800100f8e27fae */ /* 0x0003e8000b901c44 */
[----:B------:R-:W0:Y:S02]  /*25e0*/  LDGDEPBAR ;  /* 0x00000000000079af */ /* 0x000e240000000000 */
        /* <DEDUP_REMOVED lines=8> */
[----:B------:R1:W-:Y:S02]  /*2670*/  LDGSTS.E.BYPASS.128 [R226+0xa800], [R202.64+0x100] ;  /* 0x0a800100cae27fae */ /* 0x0003e4000b901c44 */
[----:B------:R-:W-:Y:S02]  /*2680*/  HMMA.16816.F32.BF16 R148, R88, R154, R148 ;  /* 0x0000009a5894723c */ /* 0x000fe40000041894 */
[----:B------:R3:W-:Y:S04]  /*2690*/  LDGSTS.E.BYPASS.128 [R226+0xb000], [R206.64+0x100] ;  /* 0x0b000100cee27fae */ /* 0x0007e8000b901c44 */
[----:B------:R4:W-:Y:S02]  /*26a0*/  LDGSTS.E.BYPASS.128 [R226+0xb800], [R208.64+0x100] ;  /* 0x0b800100d0e27fae */ /* 0x0009e4000b901c44 */
[C---:B------:R-:W-:Y:S02]  /*26b0*/  HMMA.16816.F32.BF16 R52, R92.reuse, R54, R72 ;  /* 0x000000365c34723c */ /* 0x040fe40000041848 */
[----:B------:R-:W0:Y:S06]  /*26c0*/  LDGDEPBAR ;  /* 0x00000000000079af */ /* 0x000e2c0000000000 */
[C---:B------:R-:W-:Y:S08]  /*26d0*/  HMMA.16816.F32.BF16 R44, R92.reuse, R46, R64 ;  /* 0x0000002e5c2c723c */ /* 0x040ff00000041840 */
[C---:B------:R-:W-:Y:S08]  /*26e0*/  HMMA.16816.F32.BF16 R28, R92.reuse, R30, R60 ;  /* 0x0000001e5c1c723c */ /* 0x040ff0000004183c */
[----:B------:R-:W-:Y:S01]  /*26f0*/  HMMA.16816.F32.BF16 R24, R92, R26, R40 ;  /* 0x0000001a5c18723c */ /* 0x000fe20000041828 */
[----:B------:R-:W-:-:S04]  /*2700*/  DEPBAR.LE SB0, 0x2 ;  /* 0x000080800000791a */ /* 0x000fc80000000000 */
[----:B------:R-:W-:Y:S03]  /*2710*/  BAR.SYNC.DEFER_BLOCKING 0x0 ;  /* 0x0000000000007b1d */ /* 0x000fe60000010000 */
[C---:B------:R-:W-:Y:S08]  /*2720*/  HMMA.16816.F32.BF16 R20, R92.reuse, R22, R36 ;  /* 0x000000165c14723c */ /* 0x040ff00000041824 */
[----:B------:R-:W-:Y:S01]  /*2730*/  HMMA.16816.F32.BF16 R16, R92, R18, R32 ;  /* 0x000000125c10723c */ /* 0x000fe20000041820 */
[----:B------:R-:W-:Y:S04]  /*2740*/  LDSM.16.M88.4 R72, [R186+0xc000] ;  /* 0x00c00000ba48783b */ /* 0x000fe80000000200 */
[----:B------:R-:W-:Y:S04]  /*2750*/  LDSM.16.M88.4 R64, [R231+0xc800] ;  /* 0x00c80000e740783b */ /* 0x000fe80000000200 */
[----:B------:R-:W-:Y:S04]  /*2760*/  LDSM.16.M88.4 R60, [R185+0xc000] ;  /* 0x00c00000b93c783b */ /* 0x000fe80000000200 */
[----:B------:R-:W-:Y:S04]  /*2770*/  LDSM.16.M88.4 R40, [R231+0xd800] ;  /* 0x00d80000e728783b */ /* 0x000fe80000000200 */
[----:B------:R-:W-:Y:S04]  /*2780*/  LDSM.16.M88.4 R36, [R192+0xc000] ;  /* 0x00c00000c024783b */ /* 0x000fe80000000200 */
[----:B------:R-:W-:Y:S04]  /*2790*/  LDSM.16.M88.4 R32, [R231+0xe800] ;  /* 0x00e80000e720783b */ /* 0x000fe80000000200 */
[----:B------:R-:W-:Y:S04]  /*27a0*/  LDSM.16.M88.4 R12, [R184+0xc000] ;  /* 0x00c00000b80c783b */ /* 0x000fe80000000200 */
[----:B------:R-:W-:Y:S04]  /*27b0*/  LDSM.16.M88.4 R88, [R231+0xf800] ;  /* 0x00f80000e758783b */ /* 0x000fe80000000200 */
[----:B------:R-:W1:Y:S04]  /*27c0*/  LDSM.16.M88.4 R108, [R230+0x4000] ;  /* 0x00400000e66c783b */ /* 0x000e680000000200 */
[----:B------:R-:W2:Y:S04]  /*27d0*/  LDSM.16.M88.4 R92, [R2+0x4000] ;  /* 0x00400000025c783b */ /* 0x000ea80000000200 */
[----:B------:R-:W2:Y:S04]  /*27e0*/  LDSM.16.M88.4 R140, [R200+0x4000] ;  /* 0x00400000c88c783b */ /* 0x000ea80000000200 */
[----:B------:R-:W2:Y:S04]  /*27f0*/  LDSM.16.M88.4 R180, [R11+0x4000] ;  /* 0x004000000bb4783b */ /* 0x000ea80000000200 */
[----:B------:R-:W2:Y:S01]  /*2800*/  LDSM.16.M88.4 R152, [R224+0x4000] ;  /* 0x00400000e098783b */ /* 0x000ea20000000200 */
[C---:B-1----:R-:W-:Y:S08]  /*2810*/  HMMA.16816.F32.BF16 R124, R108.reuse, R72, R124 ;  /* 0x000000486c7c723c */ /* 0x042ff0000004187c */
[C---:B------:R-:W-:Y:S08]  /*2820*/  HMMA.16816.F32.BF16 R120, R108.reuse, R64, R120 ;  /* 0x000000406c78723c */ /* 0x040ff00000041878 */
[C---:B------:R-:W-:Y:S08]  /*2830*/  HMMA.16816.F32.BF16 R116, R108.reuse, R60, R116 ;  /* 0x0000003c6c74723c */ /* 0x040ff00000041874 */
[C---:B------:R-:W-:Y:S08]  /*2840*/  HMMA.16816.F32.BF16 R112, R108.reuse, R40, R112 ;  /* 0x000000286c70723c */ /* 0x040ff00000041870 */
[C---:B------:R-:W-:Y:S08]  /*2850*/  HMMA.16816.F32.BF16 R104, R108.reuse, R36, R104 ;  /* 0x000000246c68723c */ /* 0x040ff00000041868 */
[C---:B------:R-:W-:Y:S08]  /*2860*/  HMMA.16816.F32.BF16 R176, R108.reuse, R32, R176 ;  /* 0x000000206cb0723c */ /* 0x040ff000000418b0 */
[C---:B------:R-:W-:Y:S08]  /*2870*/  HMMA.16816.F32.BF16 R172, R108.reuse, R12, R172 ;  /* 0x0000000c6cac723c */ /* 0x040ff000000418ac */
[----:B------:R-:W-:Y:S01]  /*2880*/  HMMA.16816.F32.BF16 R168, R108, R88, R168 ;  /* 0x000000586ca8723c */ /* 0x000fe200000418a8 */
[----:B------:R-:W1:Y:S07]  /*2890*/  LDSM.16.M88.4 R108, [R221+0x4000] ;  /* 0x00400000dd6c783b */ /* 0x000e6e0000000200 */
[C---:B--2---:R-:W-:Y:S08]  /*28a0*/  HMMA.16816.F32.BF16 R164, R92.reuse, R72, R164 ;  /* 0x000000485ca4723c */ /* 0x044ff000000418a4 */
[C---:B------:R-:W-:Y:S08]  /*28b0*/  HMMA.16816.F32.BF16 R100, R92.reuse, R64, R100 ;  /* 0x000000405c64723c */ /* 0x040ff00000041864 */
[C---:B------:R-:W-:Y:S08]  /*28c0*/  HMMA.16816.F32.BF16 R96, R92.reuse, R60, R96 ;  /* 0x0000003c5c60723c */ /* 0x040ff00000041860 */
[C---:B------:R-:W-:Y:S08]  /*28d0*/  HMMA.16816.F32.BF16 R216, R92.reuse, R40, R216 ;  /* 0x000000285cd8723c */ /* 0x040ff000000418d8 */
[C---:B------:R-:W-:Y:S08]  /*28e0*/  HMMA.16816.F32.BF16 R212, R92.reuse, R36, R212 ;  /* 0x000000245cd4723c */ /* 0x040ff000000418d4 */
[C---:B------:R-:W-:Y:S08]  /*28f0*/  HMMA.16816.F32.BF16 R80, R92.reuse, R32, R80 ;  /* 0x000000205c50723c */ /* 0x040ff00000041850 */
[C---:B------:R-:W-:Y:S08]  /*2900*/  HMMA.16816.F32.BF16 R156, R92.reuse, R12, R156 ;  /* 0x0000000c5c9c723c */ /* 0x040ff0000004189c */
[----:B------:R-:W-:Y:S01]  /*2910*/  HMMA.16816.F32.BF16 R148, R92, R88, R148 ;  /* 0x000000585c94723c */ /* 0x000fe20000041894 */
[----:B------:R-:W2:Y:S07]  /*2920*/  LDSM.16.M88.4 R92, [R4+0x4000] ;  /* 0x00400000045c783b */ /* 0x000eae0000000200 */
[C---:B------:R-:W-:Y:S08]  /*2930*/  HMMA.16816.F32.BF16 R56, R140.reuse, R72, R56 ;  /* 0x000000488c38723c */ /* 0x040ff00000041838 */
        /* <DEDUP_REMOVED lines=8> */
[C---:B------:R-:W-:Y:S08]  /*29c0*/  HMMA.16816.F32.BF16 R52, R180.reuse, R72, R52 ;  /* 0x00000048b434723c */ /* 0x040ff00000041834 */
[C---:B------:R-:W-:Y:S08]  /*29d0*/  HMMA.16816.F32.BF16 R44, R180.reuse, R64, R44 ;  /* 0x00000040b42c723c */ /* 0x040ff0000004182c */
        /* <DEDUP_REMOVED lines=10> */
[----:B------:R-:W-:Y:S08]  /*2a80*/  HMMA.16816.F32.BF16 R132, R152, R34, R132 ;  /* 0x000000229884723c */ /* 0x000ff00000041884 */
[C---:B-1----:R-:W-:Y:S08]  /*2a90*/  HMMA.16816.F32.BF16 R124, R108.reuse, R74, R124 ;  /* 0x0000004a6c7c723c */ /* 0x042ff0000004187c */
[C---:B------:R-:W-:Y:S08]  /*2aa0*/  HMMA.16816.F32.BF16 R120, R108.reuse, R66, R120 ;  /* 0x000000426c78723c */ /* 0x040ff00000041878 */
[C---:B------:R-:W-:Y:S08]  /*2ab0*/  HMMA.16816.F32.BF16 R116, R108.reuse, R62, R116 ;  /* 0x0000003e6c74723c */ /* 0x040ff00000041874 */
[C---:B------:R-:W-:Y:S08]  /*2ac0*/  HMMA.16816.F32.BF16 R112, R108.reuse, R42, R112 ;  /* 0x0000002a6c70723c */ /* 0x040ff00000041870 */
[C---:B------:R-:W-:Y:S08]  /*2ad0*/  HMMA.16816.F32.BF16 R104, R108.reuse, R38, R104 ;  /* 0x000000266c68723c */ /* 0x040ff00000041868 */
[----:B------:R-:W-:Y:S08]  /*2ae0*/  HMMA.16816.F32.BF16 R176, R108, R34, R176 ;  /* 0x000000226cb0723c */ /* 0x000ff000000418b0 */
[C---:B--2---:R-:W-:Y:S08]  /*2af0*/  HMMA.16816.F32.BF16 R164, R92.reuse, R74, R164 ;  /* 0x0000004a5ca4723c */ /* 0x044ff000000418a4 */
[C---:B------:R-:W-:Y:S08]  /*2b00*/  HMMA.16816.F32.BF16 R100, R92.reuse, R66, R100 ;  /* 0x000000425c64723c */ /* 0x040ff00000041864 */
[C---:B------:R-:W-:Y:S08]  /*2b10*/  HMMA.16816.F32.BF16 R96, R92.reuse, R62, R96 ;  /* 0x0000003e5c60723c */ /* 0x040ff00000041860 */
[C---:B------:R-:W-:Y:S08]  /*2b20*/  HMMA.16816.F32.BF16 R216, R92.reuse, R42, R216 ;  /* 0x0000002a5cd8723c */ /* 0x040ff000000418d8 */
[C---:B------:R-:W-:Y:S08]  /*2b30*/  HMMA.16816.F32.BF16 R212, R92.reuse, R38, R212 ;  /* 0x000000265cd4723c */ /* 0x040ff000000418d4 */
[----:B------:R-:W-:Y:S08]  /*2b40*/  HMMA.16816.F32.BF16 R80, R92, R34, R80 ;  /* 0x000000225c50723c */ /* 0x000ff00000041850 */
[C---:B------:R-:W-:Y:S08]  /*2b50*/  HMMA.16816.F32.BF16 R128, R152.reuse, R14, R128 ;  /* 0x0000000e9880723c */ /* 0x040ff00000041880 */
[----:B------:R-:W-:Y:S01]  /*2b60*/  HMMA.16816.F32.BF16 R48, R152, R90, R48 ;  /* 0x0000005a9830723c */ /* 0x000fe20000041830 */
[----:B------:R-:W-:Y:S07]  /*2b70*/  LDSM.16.M88.4 R152, [R3+0xf800] ;  /* 0x00f800000398783b */ /* 0x000fee0000000200 */
[-C--:B------:R-:W-:Y:S08]  /*2b80*/  HMMA.16816.F32.BF16 R172, R108, R14.reuse, R172 ;  /* 0x0000000e6cac723c */ /* 0x080ff000000418ac */
[C---:B------:R-:W-:Y:S08]  /*2b90*/  HMMA.16816.F32.BF16 R156, R92.reuse, R14, R156 ;  /* 0x0000000e5c9c723c */ /* 0x040ff0000004189c */
[----:B------:R-:W-:Y:S01]  /*2ba0*/  HMMA.16816.F32.BF16 R148, R92, R90, R148 ;  /* 0x0000005a5c94723c */ /* 0x000fe20000041894 */
[----:B------:R-:W-:Y:S07]  /*2bb0*/  LDSM.16.M88.4 R92, [R0+0x4000] ;  /* 0x00400000005c783b */ /* 0x000fee0000000200 */
[C---:B------:R-:W-:Y:S01]  /*2bc0*/  HMMA.16816.F32.BF16 R72, R140.reuse, R74, R52 ;  /* 0x0000004a8c48723c */ /* 0x040fe20000041834 */
[----:B------:R-:W1:Y:S07]  /*2bd0*/  LDSM.16.M88.4 R52, [R6+0xc000] ;  /* 0x00c000000634783b */ /* 0x000e6e0000000200 */
[C---:B------:R-:W-:Y:S01]  /*2be0*/  HMMA.16816.F32.BF16 R64, R140.reuse, R66, R44 ;  /* 0x000000428c40723c */ /* 0x040fe2000004182c */
[----:B------:R-:W2:Y:S07]  /*2bf0*/  LDSM.16.M88.4 R44, [R3+0xc800] ;  /* 0x00c80000032c783b */ /* 0x000eae0000000200 */
[C---:B------:R-:W-:Y:S01]  /*2c00*/  HMMA.16816.F32.BF16 R60, R140.reuse, R62, R28 ;  /* 0x0000003e8c3c723c */ /* 0x040fe2000004181c */
[----:B------:R-:W1:Y:S07]  /*2c10*/  LDSM.16.M88.4 R28, [R8+0xc000] ;  /* 0x00c00000081c783b */ /* 0x000e6e0000000200 */
[C---:B------:R-:W-:Y:S01]  /*2c20*/  HMMA.16816.F32.BF16 R40, R140.reuse, R42, R24 ;  /* 0x0000002a8c28723c */ /* 0x040fe20000041818 */
[----:B------:R-:W1:Y:S07]  /*2c30*/  LDSM.16.M88.4 R24, [R3+0xd800] ;  /* 0x00d800000318783b */ /* 0x000e6e0000000200 */
[C---:B------:R-:W-:Y:S01]  /*2c40*/  HMMA.16816.F32.BF16 R36, R140.reuse, R38, R20 ;  /* 0x000000268c24723c */ /* 0x040fe20000041814 */
[----:B------:R-:W2:Y:S07]  /*2c50*/  LDSM.16.M88.4 R20, [R9+0xc000] ;  /* 0x00c000000914783b */ /* 0x000eae0000000200 */
[C---:B------:R-:W-:Y:S01]  /*2c60*/  HMMA.16816.F32.BF16 R32, R140.reuse, R34, R16 ;  /* 0x000000228c20723c */ /* 0x040fe20000041810 */
[----:B------:R-:W2:Y:S07]  /*2c70*/  LDSM.16.M88.4 R16, [R3+0xe800] ;  /* 0x00e800000310783b */ /* 0x000eae0000000200 */
[----:B------:R-:W-:Y:S01]  /*2c80*/  HMMA.16816.F32.BF16 R68, R140, R14, R68 ;  /* 0x0000000e8c44723c */ /* 0x000fe20000041844 */
[----:B------:R-:W3:Y:S07]  /*2c90*/  LDSM.16.M88.4 R12, [R220+0xc000] ;  /* 0x00c00000dc0c783b */ /* 0x000eee0000000200 */
[----:B------:R-:W-:Y:S08]  /*2ca0*/  HMMA.16816.F32.BF16 R84, R180, R88, R84 ;  /* 0x00000058b454723c */ /* 0x000ff00000041854 */
[----:B------:R-:W-:Y:S01]  /*2cb0*/  HMMA.16816.F32.BF16 R168, R108, R90, R168 ;  /* 0x0000005a6ca8723c */ /* 0x000fe200000418a8 */
[----:B------:R-:W3:Y:S07]  /*2cc0*/  LDSM.16.M88.4 R108, [R223+0x4000] ;  /* 0x00400000df6c783b */ /* 0x000eee0000000200 */
[----:B-1----:R-:W-:Y:S08]  /*2cd0*/  HMMA.16816.F32.BF16 R124, R92, R52, R124 ;  /* 0x000000345c7c723c */ /* 0x002ff0000004187c */
[----:B------:R-:W-:Y:S01]  /*2ce0*/  HMMA.16816.F32.BF16 R84, R140, R90, R84 ;  /* 0x0000005a8c54723c */ /* 0x000fe20000041854 */
[----:B------:R-:W1:Y:S04]  /*2cf0*/  LDSM.16.M88.4 R88, [R7+0x4000] ;  /* 0x004000000758783b */ /* 0x000e680000000200 */
[----:B------:R-:W-:Y:S03]  /*2d00*/  LDSM.16.M88.4 R140, [R5+0x4000] ;  /* 0x00400000058c783b */ /* 0x000fe60000000200 */
[C---:B--2---:R-:W-:Y:S08]  /*2d10*/  HMMA.16816.F32.BF16 R120, R92.reuse, R44, R120 ;  /* 0x0000002c5c78723c */ /* 0x044ff00000041878 */
[C---:B------:R-:W-:Y:S08]  /*2d20*/  HMMA.16816.F32.BF16 R116, R92.reuse, R28, R116 ;  /* 0x0000001c5c74723c */ /* 0x040ff00000041874 */
[C---:B------:R-:W-:Y:S08]  /*2d30*/  HMMA.16816.F32.BF16 R112, R92.reuse, R24, R112 ;  /* 0x000000185c70723c */ /* 0x040ff00000041870 */
[C---:B------:R-:W-:Y:S08]  /*2d40*/  HMMA.16816.F32.BF16 R104, R92.reuse, R20, R104 ;  /* 0x000000145c68723c */ /* 0x040ff00000041868 */
[C---:B------:R-:W-:Y:S08]  /*2d50*/  HMMA.16816.F32.BF16 R176, R92.reuse, R16, R176 ;  /* 0x000000105cb0723c */ /* 0x040ff000000418b0 */
[C---:B---3--:R-:W-:Y:S08]  /*2d60*/  HMMA.16816.F32.BF16 R172, R92.reuse, R12, R172 ;  /* 0x0000000c5cac723c */ /* 0x048ff000000418ac */
        /* <DEDUP_REMOVED lines=10> */
[----:B------:R-:W3:Y:S07]  /*2e10*/  LDSM.16.M88.4 R108, [R222+0x4000] ;  /* 0x00400000de6c783b */ /* 0x000eee0000000200 */
        /* <DEDUP_REMOVED lines=17> */
[----:B------:R-:W2:Y:S04]  /*2f30*/  LDSM.16.M88.4 R92, [R232+0x4000] ;  /* 0x00400000e85c783b */ /* 0x000ea80000000200 */
[----:B------:R-:W-:Y:S03]  /*2f40*/  BAR.SYNC.DEFER_BLOCKING 0x0 ;  /* 0x0000000000007b1d */ /* 0x000fe60000010000 */
[C---:B------:R-:W-:Y:S08]  /*2f50*/  HMMA.16816.F32.BF16 R72, R140.reuse, R52, R72 ;  /* 0x000000348c48723c */ /* 0x040ff00000041848 */
[C---:B------:R-:W-:Y:S08]  /*2f60*/  HMMA.16816.F32.BF16 R64, R140.reuse, R44, R64 ;  /* 0x0000002c8c40723c */ /* 0x040ff00000041840 */
[C---:B------:R-:W-:Y:S01]  /*2f70*/  HMMA.16816.F32.BF16 R60, R140.reuse, R28, R60 ;  /* 0x0000001c8c3c723c */ /* 0x040fe2000004183c */
[----:B------:R-:W-:Y:S01]  /*2f80*/  @!PT LDS RZ, [RZ] ;  /* 0x00000000fffff984 */ /* 0x000fe20000000800 */
[----:B------:R-:W-:Y:S01]  /*2f90*/  @!PT LDS RZ, [RZ] ;  /* 0x00000000fffff984 */ /* 0x000fe20000000800 */
[----:B------:R-:W-:Y:S01]  /*2fa0*/  @!PT LDS RZ, [RZ] ;  /* 0x00000000fffff984 */ /* 0x000fe20000000800 */
[----:B------:R1:W-:Y:S07]  /*2fb0*/  LDGSTS.E.BYPASS.128 [R226+0x4000], [R234.64+0x180] ;  /* 0x04000180eae27fae */ /* 0x0003ee000b901c44 */
[C---:B------:R-:W-:Y:S01]  /*2fc0*/  HMMA.16816.F32.BF16 R40, R140.reuse, R24, R40 ;  /* 0x000000188c28723c */ /* 0x040fe20000041828 */
[----:B------:R1:W-:Y:S04]  /*2fd0*/  LDGSTS.E.BYPASS.128 [R226+0x4800], [R236.64+0x180] ;  /* 0x04800180ece27fae */ /* 0x0003e8000b901c44 */
[----:B------:R1:W-:Y:S03]  /*2fe0*/  LDGSTS.E.BYPASS.128 [R226+0x5000], [R238.64+0x180] ;  /* 0x05000180eee27fae */ /* 0x0003e6000b901c44 */
        /* <DEDUP_REMOVED lines=8> */
[----:B------:R-:W0:Y:S03]  /*3070*/  LDGDEPBAR ;  /* 0x00000000000079af */ /* 0x000e260000000000 */
[----:B------:R-:W-:Y:S01]  /*3080*/  HMMA.16816.F32.BF16 R84, R140, R152, R84 ;  /* 0x000000988c54723c */ /* 0x000fe20000041854 */
[----:B------:R1:W-:Y:S04]  /*3090*/  LDGSTS.E.BYPASS.128 [R226+0xc000], [R250.64+0x180] ;  /* 0x0c000180fae27fae */ /* 0x0003e8000b901c44 */
[----:B------:R1:W-:Y:S03]  /*30a0*/  LDGSTS.E.BYPASS.128 [R226+0xc800], [R196.64+0x180] ;  /* 0x0c800180c4e27fae */ /* 0x0003e6000b901c44 */
[C---:B---3--:R-:W-:Y:S01]  /*30b0*/  HMMA.16816.F32.BF16 R56, R108.reuse, R54, R56 ;  /* 0x000000366c38723c */ /* 0x048fe20000041838 */
        /* <DEDUP_REMOVED lines=9> */
[----:B------:R-:W0:Y:S07]  /*3150*/  LDGDEPBAR ;  /* 0x00000000000079af */ /* 0x000e2e0000000000 */
[C---:B------:R-:W-:Y:S08]  /*3160*/  HMMA.16816.F32.BF16 R76, R108.reuse, R22, R76 ;  /* 0x000000166c4c723c */ /* 0x040ff0000004184c */
[----:B------:R-:W-:Y:S08]  /*3170*/  HMMA.16816.F32.BF16 R132, R108, R18, R132 ;  /* 0x000000126c84723c */ /* 0x000ff00000041884 */
[----:B-1----:R-:W-:Y:S01]  /*3180*/  HMMA.16816.F32.BF16 R164, R88, R54, R164 ;  /* 0x0000003658a4723c */ /* 0x002fe200000418a4 */
[----:B------:R-:W-:-:S04]  /*3190*/  DEPBAR.LE SB0, 0x2 ;  /* 0x000080800000791a */ /* 0x000fc80000000000 */
[----:B------:R-:W-:Y:S03]  /*31a0*/  BAR.SYNC.DEFER_BLOCKING 0x0 ;  /* 0x0000000000007b1d */ /* 0x000fe60000010000 */
[C---:B------:R-:W-:Y:S08]  /*31b0*/  HMMA.16816.F32.BF16 R100, R88.reuse, R46, R100 ;  /* 0x0000002e5864723c */ /* 0x040ff00000041864 */
[C---:B------:R-:W-:Y:S08]  /*31c0*/  HMMA.16816.F32.BF16 R96, R88.reuse, R30, R96 ;  /* 0x0000001e5860723c */ /* 0x040ff00000041860 */
[C---:B------:R-:W-:Y:S01]  /*31d0*/  HMMA.16816.F32.BF16 R216, R88.reuse, R26, R216 ;  /* 0x0000001a58d8723c */ /* 0x040fe200000418d8 */
[----:B------:R-:W-:Y:S07]  /*31e0*/  LDSM.16.M88.4 R140, [R200] ;  /* 0x00000000c88c783b */ /* 0x000fee0000000200 */
[C---:B------:R-:W-:Y:S01]  /*31f0*/  HMMA.16816.F32.BF16 R212, R88.reuse, R22, R212 ;  /* 0x0000001658d4723c */ /* 0x040fe200000418d4 */
[----:B------:R-:W-:Y:S07]  /*3200*/  LDSM.16.M88.4 R180, [R11] ;  /* 0x000000000bb4783b */ /* 0x000fee0000000200 */
[----:B------:R-:W-:Y:S08]  /*3210*/  HMMA.16816.F32.BF16 R80, R88, R18, R80 ;  /* 0x000000125850723c */ /* 0x000ff00000041850 */
[C---:B------:R-:W-:Y:S08]  /*3220*/  HMMA.16816.F32.BF16 R128, R108.reuse, R14, R128 ;  /* 0x0000000e6c80723c */ /* 0x040ff00000041880 */
[----:B------:R-:W-:Y:S01]  /*3230*/  HMMA.16816.F32.BF16 R48, R108, R154, R48 ;  /* 0x0000009a6c30723c */ /* 0x000fe20000041830 */
[----:B------:R-:W-:Y:S07]  /*3240*/  LDSM.16.M88.4 R108, [R230] ;  /* 0x00000000e66c783b */ /* 0x000fee0000000200 */
[C---:B------:R-:W-:Y:S08]  /*3250*/  HMMA.16816.F32.BF16 R156, R88.reuse, R14, R156 ;  /* 0x0000000e589c723c */ /* 0x040ff0000004189c */
[----:B------:R-:W-:Y:S01]  /*3260*/  HMMA.16816.F32.BF16 R148, R88, R154, R148 ;  /* 0x0000009a5894723c */ /* 0x000fe20000041894 */
[----:B------:R-:W-:Y:S07]  /*3270*/  LDSM.16.M88.4 R88, [R231+0xb800] ;  /* 0x00b80000e758783b */ /* 0x000fee0000000200 */
[C---:B--2---:R-:W-:Y:S01]  /*3280*/  HMMA.16816.F32.BF16 R52, R92.reuse, R54, R72 ;  /* 0x000000365c34723c */ /* 0x044fe20000041848 */
[----:B------:R-:W1:Y:S07]  /*3290*/  LDSM.16.M88.4 R72, [R186+0x8000] ;  /* 0x00800000ba48783b */ /* 0x000e6e0000000200 */
[C---:B------:R-:W-:Y:S01]  /*32a0*/  HMMA.16816.F32.BF16 R44, R92.reuse, R46, R64 ;  /* 0x0000002e5c2c723c */ /* 0x040fe20000041840 */
[----:B------:R-:W2:Y:S07]  /*32b0*/  LDSM.16.M88.4 R64, [R231+0x8800] ;  /* 0x00880000e740783b */ /* 0x000eae0000000200 */
[C---:B------:R-:W-:Y:S01]  /*32c0*/  HMMA.16816.F32.BF16 R28, R92.reuse, R30, R60 ;  /* 0x0000001e5c1c723c */ /* 0x040fe2000004183c */
[----:B------:R-:W1:Y:S07]  /*32d0*/  LDSM.16.M88.4 R60, [R185+0x8000] ;  /* 0x00800000b93c783b */ /* 0x000e6e0000000200 */
[C---:B------:R-:W-:Y:S01]  /*32e0*/  HMMA.16816.F32.BF16 R24, R92.reuse, R26, R40 ;  /* 0x0000001a5c18723c */ /* 0x040fe20000041828 */
[----:B------:R-:W2:Y:S07]  /*32f0*/  LDSM.16.M88.4 R40, [R231+0x9800] ;  /* 0x00980000e728783b */ /* 0x000eae0000000200 */
[C---:B------:R-:W-:Y:S01]  /*3300*/  HMMA.16816.F32.BF16 R20, R92.reuse, R22, R36 ;  /* 0x000000165c14723c */ /* 0x040fe20000041824 */
[----:B------:R-:W3:Y:S07]  /*3310*/  LDSM.16.M88.4 R36, [R192+0x8000] ;  /* 0x00800000c024783b */ /* 0x000eee0000000200 */
[C---:B------:R-:W-:Y:S01]  /*3320*/  HMMA.16816.F32.BF16 R16, R92.reuse, R18, R32 ;  /* 0x000000125c10723c */ /* 0x040fe20000041820 */
[----:B------:R-:W3:Y:S07]  /*3330*/  LDSM.16.M88.4 R32, [R231+0xa800] ;  /* 0x00a80000e720783b */ /* 0x000eee0000000200 */
[C---:B------:R-:W-:Y:S01]  /*3340*/  HMMA.16816.F32.BF16 R68, R92.reuse, R14, R68 ;  /* 0x0000000e5c44723c */ /* 0x040fe20000041844 */
[----:B------:R-:W3:Y:S07]  /*3350*/  LDSM.16.M88.4 R12, [R184+0x8000] ;  /* 0x00800000b80c783b */ /* 0x000eee0000000200 */
[----:B------:R-:W-:Y:S01]  /*3360*/  HMMA.16816.F32.BF16 R84, R92, R154, R84 ;  /* 0x0000009a5c54723c */ /* 0x000fe20000041854 */
[----:B------:R-:W4:Y:S04]  /*3370*/  LDSM.16.M88.4 R92, [R2] ;  /* 0x00000000025c783b */ /* 0x000f280000000200 */
[----:B------:R-:W4:Y:S03]  /*3380*/  LDSM.16.M88.4 R152, [R224] ;  /* 0x00000000e098783b */ /* 0x000f260000000200 */
[C---:B-1----:R-:W-:Y:S08]  /*3390*/  HMMA.16816.F32.BF16 R124, R108.reuse, R72, R124 ;  /* 0x000000486c7c723c */ /* 0x042ff0000004187c */
[C---:B--2---:R-:W-:Y:S08]  /*33a0*/  HMMA.16816.F32.BF16 R120, R108.reuse, R64, R120 ;  /* 0x000000406c78723c */ /* 0x044ff00000041878 */
[C---:B------:R-:W-:Y:S08]  /*33b0*/  HMMA.16816.F32.BF16 R116, R108.reuse, R60, R116 ;  /* 0x0000003c6c74723c */ /* 0x040ff00000041874 */
[C---:B------:R-:W-:Y:S08]  /*33c0*/  HMMA.16816.F32.BF16 R112, R108.reuse, R40, R112 ;  /* 0x000000286c70723c */ /* 0x040ff00000041870 */
[C---:B---3--:R-:W-:Y:S08]  /*33d0*/  HMMA.16816.F32.BF16 R104, R108.reuse, R36, R104 ;  /* 0x000000246c68723c */ /* 0x048ff00000041868 */
[C---:B------:R-:W-:Y:S08]  /*33e0*/  HMMA.16816.F32.BF16 R176, R108.reuse, R32, R176 ;  /* 0x000000206cb0723c */ /* 0x040ff000000418b0 */
[C---:B------:R-:W-:Y:S08]  /*33f0*/  HMMA.16816.F32.BF16 R172, R108.reuse, R12, R172 ;  /* 0x0000000c6cac723c */ /* 0x040ff000000418ac */
[----:B------:R-:W-:Y:S01]  /*3400*/  HMMA.16816.F32.BF16 R168, R108, R88, R168 ;  /* 0x000000586ca8723c */ /* 0x000fe200000418a8 */
[----:B------:R-:W1:Y:S07]  /*3410*/  LDSM.16.M88.4 R108, [R221] ;  /* 0x00000000dd6c783b */ /* 0x000e6e0000000200 */
[C---:B----4-:R-:W-:Y:S08]  /*3420*/  HMMA.16816.F32.BF16 R164, R92.reuse, R72, R164 ;  /* 0x000000485ca4723c */ /* 0x050ff000000418a4 */
[C---:B------:R-:W-:Y:S08]  /*3430*/  HMMA.16816.F32.BF16 R100, R92.reuse, R64, R100 ;  /* 0x000000405c64723c */ /* 0x040ff00000041864 */
[C---:B------:R-:W-:Y:S08]  /*3440*/  HMMA.16816.F32.BF16 R96, R92.reuse, R60, R96 ;  /* 0x0000003c5c60723c */ /* 0x040ff00000041860 */
[C---:B------:R-:W-:Y:S08]  /*3450*/  HMMA.16816.F32.BF16 R216, R92.reuse, R40, R216 ;  /* 0x000000285cd8723c */ /* 0x040ff000000418d8 */
[C---:B------:R-:W-:Y:S08]  /*3460*/  HMMA.16816.F32.BF16 R212, R92.reuse, R36, R212 ;  /* 0x000000245cd4723c */ /* 0x040ff000000418d4 */
[C---:B------:R-:W-:Y:S08]  /*3470*/  HMMA.16816.F32.BF16 R80, R92.reuse, R32, R80 ;  /* 0x000000205c50723c */ /* 0x040ff00000041850 */
[C---:B------:R-:W-:Y:S08]  /*3480*/  HMMA.16816.F32.BF16 R156, R92.reuse, R12, R156 ;  /* 0x0000000c5c9c723c */ /* 0x040ff0000004189c */
[----:B------:R-:W-:Y:S01]  /*3490*/  HMMA.16816.F32.BF16 R148, R92, R88, R148 ;  /* 0x000000585c94723c */ /* 0x000fe20000041894 */
[----:B------:R-:W2:Y:S07]  /*34a0*/  LDSM.16.M88.4 R92, [R4] ;  /* 0x00000000045c783b */ /* 0x000eae0000000200 */
        /* <DEDUP_REMOVED lines=8> */
[----:B------:R-:W3:Y:S07]  /*3530*/  LDSM.16.M88.4 R140, [R10] ;  /* 0x000000000a8c783b */ /* 0x000eee0000000200 */
        /* <DEDUP_REMOVED lines=31> */
[----:B------:R-:W-:Y:S07]  /*3730*/  LDSM.16.M88.4 R92, [R0] ;  /* 0x00000000005c783b */ /* 0x000fee0000000200 */
[C---:B---3--:R-:W-:Y:S01]  /*3740*/  HMMA.16816.F32.BF16 R72, R140.reuse, R74, R52 ;  /* 0x0000004a8c48723c */ /* 0x048fe20000041834 */
        /* <DEDUP_REMOVED lines=15> */
[----:B------:R-:W4:Y:S07]  /*3840*/  LDSM.16.M88.4 R108, [R223] ;  /* 0x00000000df6c783b */ /* 0x000f2e0000000200 */
[----:B-1----:R-:W-:Y:S08]  /*3850*/  HMMA.16816.F32.BF16 R124, R92, R52, R124 ;  /* 0x000000345c7c723c */ /* 0x002ff0000004187c */
[----:B------:R-:W-:Y:S01]  /*3860*/  HMMA.16816.F32.BF16 R84, R140, R90, R84 ;  /* 0x0000005a8c54723c */ /* 0x000fe20000041854 */
[----:B------:R-:W1:Y:S04]  /*3870*/  LDSM.16.M88.4 R88, [R7] ;  /* 0x000000000758783b */ /* 0x000e680000000200 */
[----:B------:R-:W-:Y:S03]  /*3880*/  LDSM.16.M88.4 R140, [R5] ;  /* 0x00000000058c783b */ /* 0x000fe60000000200 */
[C---:B--2---:R-:W-:Y:S08]  /*3890*/  HMMA.16816.F32.BF16 R120, R92.reuse, R44, R120 ;  /* 0x0000002c5c78723c */ /* 0x044ff00000041878 */
[C---:B---3--:R-:W-:Y:S08]  /*38a0*/  HMMA.16816.F32.BF16 R116, R92.reuse, R28, R116 ;  /* 0x0000001c5c74723c */ /* 0x048ff00000041874 */
[C---:B----4-:R-:W-:Y:S08]  /*38b0*/  HMMA.16816.F32.BF16 R112, R92.reuse, R24, R112 ;  /* 0x000000185c70723c */ /* 0x050ff00000041870 */
        /* <DEDUP_REMOVED lines=22> */
[----:B------:R-:W1:Y:S07]  /*3a20*/  LDSM.16.M88.4 R88, [R233] ;  /* 0x00000000e958783b */ /* 0x000e6e0000000200 */
        /* <DEDUP_REMOVED lines=8> */
[----:B------:R-:W2:Y:S04]  /*3ab0*/  LDSM.16.M88.4 R92, [R232] ;  /* 0x00000000e85c783b */ /* 0x000ea80000000200 */
[----:B------:R-:W-:Y:S03]  /*3ac0*/  BAR.SYNC.DEFER_BLOCKING 0x0 ;  /* 0x0000000000007b1d */ /* 0x000fe60000010000 */
[C---:B------:R-:W-:Y:S08]  /*3ad0*/  HMMA.16816.F32.BF16 R72, R140.reuse, R52, R72 ;  /* 0x000000348c48723c */ /* 0x040ff00000041848 */
[C---:B------:R-:W-:Y:S08]  /*3ae0*/  HMMA.16816.F32.BF16 R64, R140.reuse, R44, R64 ;  /* 0x0000002c8c40723c */ /* 0x040ff00000041840 */
[C---:B------:R-:W-:Y:S01]  /*3af0*/  HMMA.16816.F32.BF16 R60, R140.reuse, R28, R60 ;  /* 0x0000001c8c3c723c */ /* 0x040fe2000004183c */
[----:B------:R-:W-:Y:S01]  /*3b00*/  @!PT LDS RZ, [RZ] ;  /* 0x00000000fffff984 */ /* 0x000fe20000000800 */
[----:B------:R-:W-:Y:S01]  /*3b10*/  @!PT LDS RZ, [RZ] ;  /* 0x00000000fffff984 */ /* 0x000fe20000000800 */
[----:B------:R-:W-:Y:S01]  /*3b20*/  @!PT LDS RZ, [RZ] ;  /* 0x00000000fffff984 */ /* 0x000fe20000000800 */
[----:B------:R4:W-:Y:S07]  /*3b30*/  LDGSTS.E.BYPASS.128 [R226], [R234.64+0x200] ;  /* 0x00000200eae27fae */ /* 0x0009ee000b901c44 */
        /* <DEDUP_REMOVED lines=34> */
[----:B------:R-:W-:Y:S07]  /*3d60*/  LDSM.16.M88.4 R140, [R200+0x4000] ;  /* 0x00400000c88c783b */ /* 0x000fee0000000200 */
[C---:B------:R-:W-:Y:S01]  /*3d70*/  HMMA.16816.F32.BF16 R212, R88.reuse, R22, R212 ;  /* 0x0000001658d4723c */ /* 0x040fe200000418d4 */
[----:B------:R-:W-:Y:S07]  /*3d80*/  LDSM.16.M88.4 R180, [R11+0x4000] ;  /* 0x004000000bb4783b */ /* 0x000fee0000000200 */
[----:B------:R-:W-:Y:S08]  /*3d90*/  HMMA.16816.F32.BF16 R80, R88, R18, R80 ;  /* 0x000000125850723c */ /* 0x000ff00000041850 */
[C---:B------:R-:W-:Y:S08]  /*3da0*/  HMMA.16816.F32.BF16 R128, R108.reuse, R14, R128 ;  /* 0x0000000e6c80723c */ /* 0x040ff00000041880 */
[----:B------:R-:W-:Y:S01]  /*3db0*/  HMMA.16816.F32.BF16 R48, R108, R154, R48 ;  /* 0x0000009a6c30723c */ /* 0x000fe20000041830 */
[----:B------:R-:W-:Y:S07]  /*3dc0*/  LDSM.16.M88.4 R108, [R230+0x4000] ;  /* 0x00400000e66c783b */ /* 0x000fee0000000200 */
        /* <DEDUP_REMOVED lines=18> */
[----:B------:R-:W4:Y:S04]  /*3ef0*/  LDSM.16.M88.4 R92, [R2+0x4000] ;  /* 0x00400000025c783b */ /* 0x000f280000000200 */
[----:B------:R-:W4:Y:S03]  /*3f00*/  LDSM.16.M88.4 R152, [R224+0x4000] ;  /* 0x00400000e098783b */ /* 0x000f260000000200 */
        /* <DEDUP_REMOVED lines=8> */
[----:B------:R-:W1:Y:S07]  /*3f90*/  LDSM.16.M88.4 R108, [R221+0x4000] ;  /* 0x00400000dd6c783b */ /* 0x000e6e0000000200 */
        /* <DEDUP_REMOVED lines=66> */
[----:B------:R-:W4:Y:S07]  /*43c0*/  LDSM.16.M88.4 R108, [R223+0x4000] ;  /* 0x00400000df6c783b */ /* 0x000f2e0000000200 */
[----:B-1----:R-:W-:Y:S08]  /*43d0*/  HMMA.16816.F32.BF16 R124, R92, R52, R124 ;  /* 0x000000345c7c723c */ /* 0x002ff0000004187c */
[----:B------:R-:W-:Y:S01]  /*43e0*/  HMMA.16816.F32.BF16 R84, R140, R90, R84 ;  /* 0x0000005a8c54723c */ /* 0x000fe20000041854 */
[----:B------:R-:W1:Y:S04]  /*43f0*/  LDSM.16.M88.4 R88, [R7+0x4000] ;  /* 0x004000000758783b */ /* 0x000e680000000200 */
[----:B------:R-:W-:Y:S03]  /*4400*/  LDSM.16.M88.4 R140, [R5+0x4000] ;  /* 0x00400000058c783b */ /* 0x000fe60000000200 */
[C---:B--2---:R-:W-:Y:S08]  /*4410*/  HMMA.16816.F32.BF16 R120, R92.reuse, R44, R120 ;  /* 0x0000002c5c78723c */ /* 0x044ff00000041878 */
[C---:B---3--:R-:W-:Y:S08]  /*4420*/  HMMA.16816.F32.BF16 R116, R92.reuse, R28, R116 ;  /* 0x0000001c5c74723c */ /* 0x048ff00000041874 */
[C---:B----4-:R-:W-:Y:S08]  /*4430*/  HMMA.16816.F32.BF16 R112, R92.reuse, R24, R112 ;  /* 0x000000185c70723c */ /* 0x050ff00000041870 */
        /* <DEDUP_REMOVED lines=819> */
[----:B------:R-:W1:Y:S07]  /*7770*/  LDSM.16.M88.4 R88, [R186+0x8000] ;  /* 0x00800000ba58783b */ /* 0x000e6e0000000200 */
[C---:B--2---:R-:W-:Y:S01]  /*7780*/  HMMA.16816.F32.BF16 R52, R92.reuse, R54, R72 ;  /* 0x000000365c34723c */ /* 0x044fe20000041848 */
[----:B------:R-:W2:Y:S07]  /*7790*/  LDSM.16.M88.4 R72, [R231+0x8800] ;  /* 0x00880000e748783b */ /* 0x000eae0000000200 */
[C---:B------:R-:W-:Y:S01]  /*77a0*/  HMMA.16816.F32.BF16 R44, R92.reuse, R46, R64 ;  /* 0x0000002e5c2c723c */ /* 0x040fe20000041840 */
[----:B------:R-:W-:Y:S07]  /*77b0*/  LDSM.16.M88.4 R64, [R231+0xb800] ;  /* 0x00b80000e740783b */ /* 0x000fee0000000200 */
        /* <DEDUP_REMOVED lines=69> */
[C---:B------:R-:W-:Y:S08]  /*7c10*/  HMMA.16816.F32.BF16 R172, R108.reuse, R14, R172 ;  /* 0x0000000e6cac723c */ /* 0x040ff000000418ac */
[----:B------:R-:W-:Y:S01]  /*7c20*/  HMMA.16816.F32.BF16 R168, R108, R66, R168 ;  /* 0x000000426ca8723c */ /* 0x000fe200000418a8 */
[----:B------:R-:W-:Y:S07]  /*7c30*/  LDSM.16.M88.4 R108, [R223] ;  /* 0x00000000df6c783b */ /* 0x000fee0000000200 */
        /* <DEDUP_REMOVED lines=12> */
[----:B------:R-:W3:Y:S07]  /*7d00*/  LDSM.16.M88.4 R20, [R9+0x8000] ;  /* 0x008000000914783b */ /* 0x000eee0000000200 */
[C---:B------:R-:W-:Y:S01]  /*7d10*/  HMMA.16816.F32.BF16 R32, R140.reuse, R34, R16 ;  /* 0x000000228c20723c */ /* 0x040fe20000041810 */
[----:B------:R-:W-:Y:S07]  /*7d20*/  LDSM.16.M88.4 R16, [R3+0xa800] ;  /* 0x00a800000310783b */ /* 0x000fee0000000200 */
[C---:B------:R-:W-:Y:S01]  /*7d30*/  HMMA.16816.F32.BF16 R68, R140.reuse, R14, R68 ;  /* 0x0000000e8c44723c */ /* 0x040fe20000041844 */
[----:B------:R-:W-:Y:S07]  /*7d40*/  LDSM.16.M88.4 R12, [R220+0x8000] ;  /* 0x00800000dc0c783b */ /* 0x000fee0000000200 */
[----:B------:R-:W-:Y:S01]  /*7d50*/  HMMA.16816.F32.BF16 R84, R140, R66, R84 ;  /* 0x000000428c54723c */ /* 0x000fe20000041854 */
[----:B------:R-:W4:Y:S04]  /*7d60*/  LDSM.16.M88.4 R64, [R7] ;  /* 0x000000000740783b */ /* 0x000f280000000200 */
[----:B------:R-:W-:Y:S03]  /*7d70*/  LDSM.16.M88.4 R140, [R5] ;  /* 0x00000000058c783b */ /* 0x000fe60000000200 */
[C---:B-1----:R-:W-:Y:S08]  /*7d80*/  HMMA.16816.F32.BF16 R124, R92.reuse, R52, R124 ;  /* 0x000000345c7c723c */ /* 0x042ff0000004187c */
[C---:B--2---:R-:W-:Y:S08]  /*7d90*/  HMMA.16816.F32.BF16 R120, R92.reuse, R44, R120 ;  /* 0x0000002c5c78723c */ /* 0x044ff00000041878 */
[C---:B---3--:R-:W-:Y:S08]  /*7da0*/  HMMA.16816.F32.BF16 R116, R92.reuse, R28, R116 ;  /* 0x0000001c5c74723c */ /* 0x048ff00000041874 */
[C---:B----4-:R-:W-:Y:S08]  /*7db0*/  HMMA.16816.F32.BF16 R112, R92.reuse, R24, R112 ;  /* 0x000000185c70723c */ /* 0x050ff00000041870 */
[----:B------:R-:W-:Y:S08]  /*7dc0*/  HMMA.16816.F32.BF16 R104, R92, R20, R104 ;  /* 0x000000145c68723c */ /* 0x000ff00000041868 */
        /* <DEDUP_REMOVED lines=9> */
[C---:B------:R-:W-:Y:S08]  /*7e60*/  HMMA.16816.F32.BF16 R176, R92.reuse, R16, R176 ;  /* 0x000000105cb0723c */ /* 0x040ff000000418b0 */
[C---:B------:R-:W-:Y:S08]  /*7e70*/  HMMA.16816.F32.BF16 R172, R92.reuse, R12, R172 ;  /* 0x0000000c5cac723c */ /* 0x040ff000000418ac */
[----:B------:R-:W-:Y:S01]  /*7e80*/  HMMA.16816.F32.BF16 R168, R92, R152, R168 ;  /* 0x000000985ca8723c */ /* 0x000fe200000418a8 */
[----:B------:R-:W-:Y:S07]  /*7e90*/  LDSM.16.M88.4 R92, [R233] ;  /* 0x00000000e95c783b */ /* 0x000fee0000000200 */
        /* <DEDUP_REMOVED lines=17> */
[----:B------:R-:W1:Y:S04]  /*7fb0*/  LDSM.16.M88.4 R64, [R232] ;  /* 0x00000000e840783b */ /* 0x000e680000000200 */
        /* <DEDUP_REMOVED lines=23> */
[C---:B--2---:R-:W-:Y:S01]  /*8130*/  HMMA.16816.F32.BF16 R56, R108.reuse, R54, R56 ;  /* 0x000000366c38723c */ /* 0x044fe20000041838 */
        /* <DEDUP_REMOVED lines=12> */
[----:B------:R-:W-:Y:S01]  /*8200*/  HMMA.16816.F32.BF16 R164, R92, R54, R164 ;  /* 0x000000365ca4723c */ /* 0x000fe200000418a4 */
        /* <DEDUP_REMOVED lines=14> */
[----:B------:R-:W2:Y:S07]  /*82f0*/  LDSM.16.M88.4 R92, [R186+0xc000] ;  /* 0x00c00000ba5c783b */ /* 0x000eae0000000200 */
[C---:B-1----:R-:W-:Y:S01]  /*8300*/  HMMA.16816.F32.BF16 R52, R64.reuse, R54, R88 ;  /* 0x000000364034723c */ /* 0x042fe20000041858 */
[----:B------:R-:W1:Y:S07]  /*8310*/  LDSM.16.M88.4 R88, [R231+0xc800] ;  /* 0x00c80000e758783b */ /* 0x000e6e0000000200 */
[C---:B------:R-:W-:Y:S01]  /*8320*/  HMMA.16816.F32.BF16 R44, R64.reuse, R46, R72 ;  /* 0x0000002e402c723c */ /* 0x040fe20000041848 */
[----:B------:R-:W1:Y:S07]  /*8330*/  LDSM.16.M88.4 R72, [R185+0xc000] ;  /* 0x00c00000b948783b */ /* 0x000e6e0000000200 */
[C---:B------:R-:W-:Y:S01]  /*8340*/  HMMA.16816.F32.BF16 R28, R64.reuse, R30, R60 ;  /* 0x0000001e401c723c */ /* 0x040fe2000004183c */
[----:B------:R-:W1:Y:S07]  /*8350*/  LDSM.16.M88.4 R60, [R231+0xd800] ;  /* 0x00d80000e73c783b */ /* 0x000e6e0000000200 */
[C---:B------:R-:W-:Y:S01]  /*8360*/  HMMA.16816.F32.BF16 R24, R64.reuse, R26, R40 ;  /* 0x0000001a4018723c */ /* 0x040fe20000041828 */
[----:B------:R-:W1:Y:S07]  /*8370*/  LDSM.16.M88.4 R40, [R192+0xc000] ;  /* 0x00c00000c028783b */ /* 0x000e6e0000000200 */
[C---:B------:R-:W-:Y:S01]  /*8380*/  HMMA.16816.F32.BF16 R20, R64.reuse, R22, R36 ;  /* 0x000000164014723c */ /* 0x040fe20000041824 */
[----:B------:R-:W3:Y:S07]  /*8390*/  LDSM.16.M88.4 R36, [R231+0xe800] ;  /* 0x00e80000e724783b */ /* 0x000eee0000000200 */
[C---:B------:R-:W-:Y:S01]  /*83a0*/  HMMA.16816.F32.BF16 R16, R64.reuse, R18, R32 ;  /* 0x000000124010723c */ /* 0x040fe20000041820 */
[----:B------:R-:W-:Y:S07]  /*83b0*/  LDSM.16.M88.4 R32, [R231+0xf800] ;  /* 0x00f80000e720783b */ /* 0x000fee0000000200 */
[C---:B------:R-:W-:Y:S01]  /*83c0*/  HMMA.16816.F32.BF16 R68, R64.reuse, R14, R68 ;  /* 0x0000000e4044723c */ /* 0x040fe20000041844 */
[----:B------:R-:W3:Y:S07]  /*83d0*/  LDSM.16.M88.4 R12, [R184+0xc000] ;  /* 0x00c00000b80c783b */ /* 0x000eee0000000200 */
[----:B------:R-:W-:Y:S01]  /*83e0*/  HMMA.16816.F32.BF16 R84, R64, R154, R84 ;  /* 0x0000009a4054723c */ /* 0x000fe20000041854 */
[----:B------:R-:W3:Y:S04]  /*83f0*/  LDSM.16.M88.4 R64, [R2+0x4000] ;  /* 0x004000000240783b */ /* 0x000ee80000000200 */
[----:B------:R-:W-:Y:S03]  /*8400*/  LDSM.16.M88.4 R152, [R10+0x4000] ;  /* 0x004000000a98783b */ /* 0x000fe60000000200 */
[C---:B--2---:R-:W-:Y:S08]  /*8410*/  HMMA.16816.F32.BF16 R56, R140.reuse, R92, R56 ;  /* 0x0000005c8c38723c */ /* 0x044ff00000041838 */
[C---:B-1----:R-:W-:Y:S08]  /*8420*/  HMMA.16816.F32.BF16 R160, R140.reuse, R88, R160 ;  /* 0x000000588ca0723c */ /* 0x042ff000000418a0 */
[C---:B------:R-:W-:Y:S08]  /*8430*/  HMMA.16816.F32.BF16 R136, R140.reuse, R72, R136 ;  /* 0x000000488c88723c */ /* 0x040ff00000041888 */
[C---:B------:R-:W-:Y:S08]  /*8440*/  HMMA.16816.F32.BF16 R144, R140.reuse, R60, R144 ;  /* 0x0000003c8c90723c */ /* 0x040ff00000041890 */
[C---:B------:R-:W-:Y:S08]  /*8450*/  HMMA.16816.F32.BF16 R76, R140.reuse, R40, R76 ;  /* 0x000000288c4c723c */ /* 0x040ff0000004184c */
[C---:B---3--:R-:W-:Y:S08]  /*8460*/  HMMA.16816.F32.BF16 R132, R140.reuse, R36, R132 ;  /* 0x000000248c84723c */ /* 0x048ff00000041884 */
        /* <DEDUP_REMOVED lines=41> */
[C---:B---3--:R-:W-:Y:S08]  /*8700*/  HMMA.16816.F32.BF16 R164, R64.reuse, R94, R164 ;  /* 0x0000005e40a4723c */ /* 0x048ff000000418a4 */
        /* <DEDUP_REMOVED lines=10> */
[----:B------:R-:W-:Y:S07]  /*87b0*/  LDSM.16.M88.4 R108, [R0+0x4000] ;  /* 0x00400000006c783b */ /* 0x000fee0000000200 */
[C---:B------:R-:W-:Y:S08]  /*87c0*/  HMMA.16816.F32.BF16 R156, R64.reuse, R14, R156 ;  /* 0x0000000e409c723c */ /* 0x040ff0000004189c */
[----:B------:R-:W-:Y:S01]  /*87d0*/  HMMA.16816.F32.BF16 R148, R64, R34, R148 ;  /* 0x000000224094723c */ /* 0x000fe20000041894 */
[----:B------:R-:W-:Y:S07]  /*87e0*/  LDSM.16.M88.4 R64, [R3+0xe800] ;  /* 0x00e800000340783b */ /* 0x000fee0000000200 */
[C---:B------:R-:W-:Y:S01]  /*87f0*/  HMMA.16816.F32.BF16 R92, R152.reuse, R94, R52 ;  /* 0x0000005e985c723c */ /* 0x040fe20000041834 */
[----:B------:R-:W-:Y:S07]  /*8800*/  LDSM.16.M88.4 R52, [R3+0xd800] ;  /* 0x00d800000334783b */ /* 0x000fee0000000200 */
        /* <DEDUP_REMOVED lines=9> */
[----:B------:R-:W-:Y:S07]  /*88a0*/  LDSM.16.M88.4 R16, [R220+0xc000] ;  /* 0x00c00000dc10783b */ /* 0x000fee0000000200 */
[C---:B------:R-:W-:Y:S01]  /*88b0*/  HMMA.16816.F32.BF16 R68, R152.reuse, R14, R68 ;  /* 0x0000000e9844723c */ /* 0x040fe20000041844 */
[----:B------:R-:W4:Y:S07]  /*88c0*/  LDSM.16.M88.4 R12, [R9+0xc000] ;  /* 0x00c00000090c783b */ /* 0x000f2e0000000200 */
[----:B------:R-:W-:Y:S01]  /*88d0*/  HMMA.16816.F32.BF16 R84, R152, R34, R84 ;  /* 0x000000229854723c */ /* 0x000fe20000041854 */
[----:B------:R-:W4:Y:S04]  /*88e0*/  LDSM.16.M88.4 R32, [R7+0x4000] ;  /* 0x004000000720783b */ /* 0x000f280000000200 */
[----:B------:R-:W-:Y:S03]  /*88f0*/  LDSM.16.M88.4 R152, [R5+0x4000] ;  /* 0x004000000598783b */ /* 0x000fe60000000200 */
[C---:B-1----:R-:W-:Y:S08]  /*8900*/  HMMA.16816.F32.BF16 R124, R108.reuse, R28, R124 ;  /* 0x0000001c6c7c723c */ /* 0x042ff0000004187c */
[C---:B--2---:R-:W-:Y:S08]  /*8910*/  HMMA.16816.F32.BF16 R120, R108.reuse, R24, R120 ;  /* 0x000000186c78723c */ /* 0x044ff00000041878 */
[C---:B---3--:R-:W-:Y:S08]  /*8920*/  HMMA.16816.F32.BF16 R116, R108.reuse, R20, R116 ;  /* 0x000000146c74723c */ /* 0x048ff00000041874 */
[C---:B------:R-:W-:Y:S08]  /*8930*/  HMMA.16816.F32.BF16 R112, R108.reuse, R52, R112 ;  /* 0x000000346c70723c */ /* 0x040ff00000041870 */
[----:B----4-:R-:W-:Y:S08]  /*8940*/  HMMA.16816.F32.BF16 R104, R108, R12, R104 ;  /* 0x0000000c6c68723c */ /* 0x010ff00000041868 */
        /* <DEDUP_REMOVED lines=11> */
[----:B------:R-:W-:Y:S01]  /*8a00*/  HMMA.16816.F32.BF16 R168, R108, R44, R168 ;  /* 0x0000002c6ca8723c */ /* 0x000fe200000418a8 */
[----:B------:R-:W-:Y:S07]  /*8a10*/  LDSM.16.M88.4 R108, [R233+0x4000] ;  /* 0x00400000e96c783b */ /* 0x000fee0000000200 */
        /* <DEDUP_REMOVED lines=17> */
[----:B------:R-:W1:Y:S04]  /*8b30*/  LDSM.16.M88.4 R32, [R232+0x4000] ;  /* 0x00400000e820783b */ /* 0x000e680000000200 */
        /* <DEDUP_REMOVED lines=52> */
[C---:B-1----:R-:W-:Y:S01]  /*8e80*/  HMMA.16816.F32.BF16 R28, R32.reuse, R30, R92 ;  /* 0x0000001e201c723c */ /* 0x042fe2000004185c */
[----:B------:R-:W-:Y:S07]  /*8e90*/  LDSM.16.M88.4 R92, [R185+0x8000] ;  /* 0x00800000b95c783b */ /* 0x000fee0000000200 */
[C---:B------:R-:W-:Y:S01]  /*8ea0*/  HMMA.16816.F32.BF16 R24, R32.reuse, R26, R88 ;  /* 0x0000001a2018723c */ /* 0x040fe20000041858 */
[----:B------:R-:W-:Y:S07]  /*8eb0*/  LDSM.16.M88.4 R88, [R10] ;  /* 0x000000000a58783b */ /* 0x000fee0000000200 */
[C---:B------:R-:W-:Y:S01]  /*8ec0*/  HMMA.16816.F32.BF16 R20, R32.reuse, R22, R72 ;  /* 0x000000162014723c */ /* 0x040fe20000041848 */
[----:B------:R-:W-:Y:S07]  /*8ed0*/  LDSM.16.M88.4 R72, [R231+0xb800] ;  /* 0x00b80000e748783b */ /* 0x000fee0000000200 */
[C---:B------:R-:W-:Y:S01]  /*8ee0*/  HMMA.16816.F32.BF16 R52, R32.reuse, R54, R60 ;  /* 0x000000362034723c */ /* 0x040fe2000004183c */
[----:B------:R-:W-:Y:S07]  /*8ef0*/  LDSM.16.M88.4 R60, [R192+0x8000] ;  /* 0x00800000c03c783b */ /* 0x000fee0000000200 */
[C---:B------:R-:W-:Y:S01]  /*8f00*/  HMMA.16816.F32.BF16 R12, R32.reuse, R14, R40 ;  /* 0x0000000e200c723c */ /* 0x040fe20000041828 */
[----:B------:R-:W1:Y:S07]  /*8f10*/  LDSM.16.M88.4 R40, [R200] ;  /* 0x00000000c828783b */ /* 0x000e6e0000000200 */
[C---:B------:R-:W-:Y:S01]  /*8f20*/  HMMA.16816.F32.BF16 R64, R32.reuse, R66, R36 ;  /* 0x000000422040723c */ /* 0x040fe20000041824 */
[----:B------:R-:W-:Y:S07]  /*8f30*/  LDSM.16.M88.4 R36, [R230] ;  /* 0x00000000e624783b */ /* 0x000fee0000000200 */
[C---:B------:R-:W-:Y:S01]  /*8f40*/  HMMA.16816.F32.BF16 R68, R32.reuse, R18, R68 ;  /* 0x000000122044723c */ /* 0x040fe20000041844 */
[----:B------:R-:W2:Y:S07]  /*8f50*/  LDSM.16.M88.4 R16, [R231+0x9800] ;  /* 0x00980000e710783b */ /* 0x000eae0000000200 */
[----:B------:R-:W-:Y:S01]  /*8f60*/  HMMA.16816.F32.BF16 R84, R32, R46, R84 ;  /* 0x0000002e2054723c */ /* 0x000fe20000041854 */
[----:B------:R-:W2:Y:S04]  /*8f70*/  LDSM.16.M88.4 R32, [R2] ;  /* 0x000000000220783b */ /* 0x000ea80000000200 */
[----:B------:R-:W3:Y:S03]  /*8f80*/  LDSM.16.M88.4 R44, [R11] ;  /* 0x000000000b2c783b */ /* 0x000ee60000000200 */
[C---:B-1----:R-:W-:Y:S08]  /*8f90*/  HMMA.16816.F32.BF16 R56, R40.reuse, R140, R56 ;  /* 0x0000008c2838723c */ /* 0x042ff00000041838 */
[C---:B------:R-:W-:Y:S08]  /*8fa0*/  HMMA.16816.F32.BF16 R160, R40.reuse, R152, R160 ;  /* 0x0000009828a0723c */ /* 0x040ff000000418a0 */
[C---:B------:R-:W-:Y:S08]  /*8fb0*/  HMMA.16816.F32.BF16 R136, R40.reuse, R92, R136 ;  /* 0x0000005c2888723c */ /* 0x040ff00000041888 */
[C---:B--2---:R-:W-:Y:S08]  /*8fc0*/  HMMA.16816.F32.BF16 R144, R40.reuse, R16, R144 ;  /* 0x000000102890723c */ /* 0x044ff00000041890 */
        /* <DEDUP_REMOVED lines=23> */
[C---:B---3--:R-:W-:Y:S08]  /*9140*/  HMMA.16816.F32.BF16 R28, R44.reuse, R140, R28 ;  /* 0x0000008c2c1c723c */ /* 0x048ff0000004181c */
[C---:B------:R-:W-:Y:S08]  /*9150*/  HMMA.16816.F32.BF16 R24, R44.reuse, R152, R24 ;  /* 0x000000982c18723c */ /* 0x040ff00000041818 */
[C---:B------:R-:W-:Y:S08]  /*9160*/  HMMA.16816.F32.BF16 R20, R44.reuse, R92, R20 ;  /* 0x0000005c2c14723c */ /* 0x040ff00000041814 */
[C---:B------:R-:W-:Y:S08]  /*9170*/  HMMA.16816.F32.BF16 R52, R44.reuse, R16, R52 ;  /* 0x000000102c34723c */ /* 0x040ff00000041834 */
[----:B------:R-:W-:Y:S08]  /*9180*/  HMMA.16816.F32.BF16 R12, R44, R60, R12 ;  /* 0x0000003c2c0c723c */ /* 0x000ff0000004180c */
[C---:B-1----:R-:W-:Y:S08]  /*9190*/  HMMA.16816.F32.BF16 R56, R40.reuse, R142, R56 ;  /* 0x0000008e2838723c */ /* 0x042ff00000041838 */
[C---:B------:R-:W-:Y:S08]  /*91a0*/  HMMA.16816.F32.BF16 R160, R40.reuse, R154, R160 ;  /* 0x0000009a28a0723c */ /* 0x040ff000000418a0 */
[C---:B------:R-:W-:Y:S08]  /*91b0*/  HMMA.16816.F32.BF16 R136, R40.reuse, R94, R136 ;  /* 0x0000005e2888723c */ /* 0x040ff00000041888 */
[----:B------:R-:W-:Y:S08]  /*91c0*/  HMMA.16816.F32.BF16 R76, R40, R62, R76 ;  /* 0x0000003e284c723c */ /* 0x000ff0000004184c */
[C---:B--2---:R-:W-:Y:S08]  /*91d0*/  HMMA.16816.F32.BF16 R124, R36.reuse, R142, R124 ;  /* 0x0000008e247c723c */ /* 0x044ff0000004187c */
[C---:B------:R-:W-:Y:S08]  /*91e0*/  HMMA.16816.F32.BF16 R120, R36.reuse, R154, R120 ;  /* 0x0000009a2478723c */ /* 0x040ff00000041878 */
[C---:B------:R-:W-:Y:S08]  /*91f0*/  HMMA.16816.F32.BF16 R116, R36.reuse, R94, R116 ;  /* 0x0000005e2474723c */ /* 0x040ff00000041874 */
[----:B------:R-:W-:Y:S08]  /*9200*/  HMMA.16816.F32.BF16 R104, R36, R62, R104 ;  /* 0x0000003e2468723c */ /* 0x000ff00000041868 */
[C---:B------:R-:W-:Y:S08]  /*9210*/  HMMA.16816.F32.BF16 R164, R32.reuse, R142, R164 ;  /* 0x0000008e20a4723c */ /* 0x040ff000000418a4 */
[C---:B------:R-:W-:Y:S08]  /*9220*/  HMMA.16816.F32.BF16 R100, R32.reuse, R154, R100 ;  /* 0x0000009a2064723c */ /* 0x040ff00000041864 */
[C---:B------:R-:W-:Y:S08]  /*9230*/  HMMA.16816.F32.BF16 R96, R32.reuse, R94, R96 ;  /* 0x0000005e2060723c */ /* 0x040ff00000041860 */
[----:B------:R-:W-:Y:S08]  /*9240*/  HMMA.16816.F32.BF16 R212, R32, R62, R212 ;  /* 0x0000003e20d4723c */ /* 0x000ff000000418d4 */
[C---:B------:R-:W-:Y:S08]  /*9250*/  HMMA.16816.F32.BF16 R64, R44.reuse, R180, R64 ;  /* 0x000000b42c40723c */ /* 0x040ff00000041840 */
[C---:B------:R-:W-:Y:S08]  /*9260*/  HMMA.16816.F32.BF16 R68, R44.reuse, R108, R68 ;  /* 0x0000006c2c44723c */ /* 0x040ff00000041844 */
[----:B------:R-:W-:Y:S01]  /*9270*/  HMMA.16816.F32.BF16 R84, R44, R72, R84 ;  /* 0x000000482c54723c */ /* 0x000fe20000041854 */
[----:B------:R-:W-:Y:S07]  /*9280*/  LDSM.16.M88.4 R44, [R223] ;  /* 0x00000000df2c783b */ /* 0x000fee0000000200 */
        /* <DEDUP_REMOVED lines=13> */
[----:B------:R-:W-:Y:S01]  /*9360*/  HMMA.16816.F32.BF16 R148, R32, R74, R148 ;  /* 0x0000004a2094723c */ /* 0x000fe20000041894 */
[----:B------:R-:W3:Y:S07]  /*9370*/  LDSM.16.M88.4 R32, [R8+0x8000] ;  /* 0x008000000820783b */ /* 0x000eee0000000200 */
[C---:B------:R-:W-:Y:S01]  /*9380*/  HMMA.16816.F32.BF16 R140, R88.reuse, R142, R28 ;  /* 0x0000008e588c723c */ /* 0x040fe2000004181c */
[----:B------:R-:W1:Y:S07]  /*9390*/  LDSM.16.M88.4 R28, [R3+0x9800] ;  /* 0x00980000031c783b */ /* 0x000e6e0000000200 */
[C---:B------:R-:W-:Y:S01]  /*93a0*/  HMMA.16816.F32.BF16 R152, R88.reuse, R154, R24 ;  /* 0x0000009a5898723c */ /* 0x040fe20000041818 */
[----:B------:R-:W1:Y:S07]  /*93b0*/  LDSM.16.M88.4 R24, [R9+0x8000] ;  /* 0x008000000918783b */ /* 0x000e6e0000000200 */
[C---:B------:R-:W-:Y:S01]  /*93c0*/  HMMA.16816.F32.BF16 R92, R88.reuse, R94, R20 ;  /* 0x0000005e585c723c */ /* 0x040fe20000041814 */
[----:B------:R-:W1:Y:S07]  /*93d0*/  LDSM.16.M88.4 R20, [R3+0xa800] ;  /* 0x00a800000314783b */ /* 0x000e6e0000000200 */
[C---:B------:R-:W-:Y:S01]  /*93e0*/  HMMA.16816.F32.BF16 R52, R88.reuse, R18, R52 ;  /* 0x000000125834723c */ /* 0x040fe20000041834 */
[----:B------:R-:W2:Y:S07]  /*93f0*/  LDSM.16.M88.4 R16, [R220+0x8000] ;  /* 0x00800000dc10783b */ /* 0x000eae0000000200 */
[C---:B------:R-:W-:Y:S01]  /*9400*/  HMMA.16816.F32.BF16 R60, R88.reuse, R62, R12 ;  /* 0x0000003e583c723c */ /* 0x040fe2000004180c */
[----:B------:R-:W3:Y:S07]  /*9410*/  LDSM.16.M88.4 R12, [R3+0xb800] ;  /* 0x00b80000030c783b */ /* 0x000eee0000000200 */
[C---:B------:R-:W-:Y:S08]  /*9420*/  HMMA.16816.F32.BF16 R64, R88.reuse, R182, R64 ;  /* 0x000000b65840723c */ /* 0x040ff00000041840 */
[C---:B------:R-:W-:Y:S01]  /*9430*/  HMMA.16816.F32.BF16 R68, R88.reuse, R110, R68 ;  /* 0x0000006e5844723c */ /* 0x040fe20000041844 */
[----:B------:R-:W4:Y:S07]  /*9440*/  LDSM.16.M88.4 R108, [R0] ;  /* 0x00000000006c783b */ /* 0x000f2e0000000200 */
[----:B------:R-:W-:Y:S01]  /*9450*/  HMMA.16816.F32.BF16 R88, R88, R74, R84 ;  /* 0x0000004a5858723c */ /* 0x000fe20000041854 */
[----:B------:R-:W4:Y:S04]  /*9460*/  LDSM.16.M88.4 R84, [R7] ;  /* 0x000000000754783b */ /* 0x000f280000000200 */
[----:B------:R-:W-:Y:S03]  /*9470*/  LDSM.16.M88.4 R72, [R222] ;  /* 0x00000000de48783b */ /* 0x000fe60000000200 */
[C---:B-1----:R-:W-:Y:S08]  /*9480*/  HMMA.16816.F32.BF16 R56, R44.reuse, R40, R56 ;  /* 0x000000282c38723c */ /* 0x042ff00000041838 */
[C---:B--2---:R-:W-:Y:S08]  /*9490*/  HMMA.16816.F32.BF16 R160, R44.reuse, R36, R160 ;  /* 0x000000242ca0723c */ /* 0x044ff000000418a0 */
[C---:B---3--:R-:W-:Y:S08]  /*94a0*/  HMMA.16816.F32.BF16 R136, R44.reuse, R32, R136 ;  /* 0x000000202c88723c */ /* 0x048ff00000041888 */
[C---:B------:R-:W-:Y:S08]  /*94b0*/  HMMA.16816.F32.BF16 R144, R44.reuse, R28, R144 ;  /* 0x0000001c2c90723c */ /* 0x040ff00000041890 */
[C---:B------:R-:W-:Y:S08]  /*94c0*/  HMMA.16816.F32.BF16 R76, R44.reuse, R24, R76 ;  /* 0x000000182c4c723c */ /* 0x040ff0000004184c */
[C---:B------:R-:W-:Y:S08]  /*94d0*/  HMMA.16816.F32.BF16 R132, R44.reuse, R20, R132 ;  /* 0x000000142c84723c */ /* 0x040ff00000041884 */
[C---:B------:R-:W-:Y:S08]  /*94e0*/  HMMA.16816.F32.BF16 R128, R44.reuse, R16, R128 ;  /* 0x000000102c80723c */ /* 0x040ff00000041880 */
[----:B------:R-:W-:Y:S01]  /*94f0*/  HMMA.16816.F32.BF16 R48, R44, R12, R48 ;  /* 0x0000000c2c30723c */ /* 0x000fe20000041830 */
[----:B------:R-:W1:Y:S07]  /*9500*/  LDSM.16.M88.4 R44, [R5] ;  /* 0x00000000052c783b */ /* 0x000e6e0000000200 */
[C---:B----4-:R-:W-:Y:S08]  /*9510*/  HMMA.16816.F32.BF16 R116, R108.reuse, R32, R116 ;  /* 0x000000206c74723c */ /* 0x050ff00000041874 */
[C---:B------:R-:W-:Y:S08]  /*9520*/  HMMA.16816.F32.BF16 R112, R108.reuse, R28, R112 ;  /* 0x0000001c6c70723c */ /* 0x040ff00000041870 */
[C---:B------:R-:W-:Y:S08]  /*9530*/  HMMA.16816.F32.BF16 R176, R108.reuse, R20, R176 ;  /* 0x000000146cb0723c */ /* 0x040ff000000418b0 */
[----:B------:R-:W-:Y:S08]  /*9540*/  HMMA.16816.F32.BF16 R172, R108, R16, R172 ;  /* 0x000000106cac723c */ /* 0x000ff000000418ac */
[C---:B------:R-:W-:Y:S08]  /*9550*/  HMMA.16816.F32.BF16 R96, R84.reuse, R32, R96 ;  /* 0x000000205460723c */ /* 0x040ff00000041860 */
[C---:B------:R-:W-:Y:S08]  /*9560*/  HMMA.16816.F32.BF16 R216, R84.reuse, R28, R216 ;  /* 0x0000001c54d8723c */ /* 0x040ff000000418d8 */
[C---:B------:R-:W-:Y:S08]  /*9570*/  HMMA.16816.F32.BF16 R80, R84.reuse, R20, R80 ;  /* 0x000000145450723c */ /* 0x040ff00000041850 */
[----:B------:R-:W-:Y:S08]  /*9580*/  HMMA.16816.F32.BF16 R156, R84, R16, R156 ;  /* 0x00000010549c723c */ /* 0x000ff0000004189c */
[C---:B-1----:R-:W-:Y:S07]  /*9590*/  HMMA.16816.F32.BF16 R92, R44.reuse, R32, R92 ;  /* 0x000000202c5c723c */ /* 0x042fee000004185c */
[----:B------:R-:W-:Y:S01]  /*95a0*/  IMAD.MOV.U32 R32, RZ, RZ, R204 ;  /* 0x000000ffff207224 */ /* 0x000fe200078e00cc */
[----:B------:R-:W-:Y:S01]  /*95b0*/  HMMA.16816.F32.BF16 R52, R44, R28, R52 ;  /* 0x0000001c2c34723c */ /* 0x000fe20000041834 */
[----:B------:R-:W-:-:S06]  /*95c0*/  IMAD.MOV.U32 R33, RZ, RZ, R205 ;  /* 0x000000ffff217224 */ /* 0x000fcc00078e00cd */
[----:B------:R-:W-:Y:S01]  /*95d0*/  IMAD.MOV.U32 R28, RZ, RZ, R210 ;  /* 0x000000ffff1c7224 */ /* 0x000fe200078e00d2 */
[----:B------:R-:W-:Y:S01]  /*95e0*/  HMMA.16816.F32.BF16 R64, R44, R20, R64 ;  /* 0x000000142c40723c */ /* 0x000fe20000041840 */
[----:B------:R-:W-:-:S06]  /*95f0*/  IMAD.MOV.U32 R29, RZ, RZ, R211 ;  /* 0x000000ffff1d7224 */ /* 0x000fcc00078e00d3 */
[----:B------:R-:W-:Y:S01]  /*9600*/  IMAD.MOV.U32 R20, RZ, RZ, R206 ;  /* 0x000000ffff147224 */ /* 0x000fe200078e00ce */
[C---:B------:R-:W-:Y:S01]  /*9610*/  HMMA.16816.F32.BF16 R68, R44.reuse, R16, R68 ;  /* 0x000000102c44723c */ /* 0x040fe20000041844 */
[----:B------:R-:W-:Y:S02]  /*9620*/  IMAD.MOV.U32 R21, RZ, RZ, R207 ;  /* 0x000000ffff157224 */ /* 0x000fe400078e00cf */
[----:B------:R-:W-:Y:S04]  /*9630*/  LDSM.16.M88.4 R204, [R232] ;  /* 0x00000000e8cc783b */ /* 0x000fe80000000200 */
[----:B------:R-:W-:Y:S01]  /*9640*/  IMAD.MOV.U32 R16, RZ, RZ, R208 ;  /* 0x000000ffff107224 */ /* 0x000fe200078e00d0 */
[----:B------:R-:W-:Y:S01]  /*9650*/  HMMA.16816.F32.BF16 R140, R44, R40, R140 ;  /* 0x000000282c8c723c */ /* 0x000fe2000004188c */
[----:B------:R-:W-:-:S02]  /*9660*/  IMAD.MOV.U32 R17, RZ, RZ, R209 ;  /* 0x000000ffff117224 */ /* 0x000fc400078e00d1 */
[----:B------:R-:W-:Y:S05]  /*9670*/  LDSM.16.M88.4 R208, [R233] ;  /* 0x00000000e9d0783b */ /* 0x000fea0000000200 */
[C---:B------:R-:W-:Y:S08]  /*9680*/  HMMA.16816.F32.BF16 R152, R44.reuse, R36, R152 ;  /* 0x000000242c98723c */ /* 0x040ff00000041898 */
[C---:B------:R-:W-:Y:S08]  /*9690*/  HMMA.16816.F32.BF16 R60, R44.reuse, R24, R60 ;  /* 0x000000182c3c723c */ /* 0x040ff0000004183c */
[----:B------:R-:W-:Y:S01]  /*96a0*/  HMMA.16816.F32.BF16 R88, R44, R12, R88 ;  /* 0x0000000c2c58723c */ /* 0x000fe20000041858 */
[----:B------:R-:W1:Y:S04]  /*96b0*/  LDSM.16.M88.4 R44, [R229] ;  /* 0x00000000e52c783b */ /* 0x000e680000000200 */
[----:B------:R-:W-:Y:S03]  /*96c0*/  BAR.SYNC.DEFER_BLOCKING 0x0 ;  /* 0x0000000000007b1d */ /* 0x000fe60000010000 */
[-C--:B------:R-:W-:Y:S08]  /*96d0*/  HMMA.16816.F32.BF16 R124, R108, R40.reuse, R124 ;  /* 0x000000286c7c723c */ /* 0x080ff0000004187c */
[----:B------:R-:W-:Y:S07]  /*96e0*/  HMMA.16816.F32.BF16 R164, R84, R40, R164 ;  /* 0x0000002854a4723c */ /* 0x000fee00000418a4 */
[----:B------:R-:W-:Y:S01]  /*96f0*/  IMAD.MOV.U32 R40, RZ, RZ, R196 ;  /* 0x000000ffff287224 */ /* 0x000fe200078e00c4 */
[-C--:B------:R-:W-:Y:S01]  /*9700*/  HMMA.16816.F32.BF16 R120, R108, R36.reuse, R120 ;  /* 0x000000246c78723c */ /* 0x080fe20000041878 */
[----:B------:R-:W-:Y:S01]  /*9710*/  IMAD.MOV.U32 R41, RZ, RZ, R197 ;  /* 0x000000ffff297224 */ /* 0x000fe200078e00c5 */
[----:B------:R-:W-:Y:S01]  /*9720*/  @!PT LDS RZ, [RZ] ;  /* 0x00000000fffff984 */ /* 0x000fe20000000800 */
[----:B------:R-:W-:Y:S01]  /*9730*/  @!PT LDS RZ, [RZ] ;  /* 0x00000000fffff984 */ /* 0x000fe20000000800 */
[----:B------:R-:W-:Y:S01]  /*9740*/  @!PT LDS RZ, [RZ] ;  /* 0x00000000fffff984 */ /* 0x000fe20000000800 */
[----:B------:R2:W-:Y:S06]  /*9750*/  LDGSTS.E.BYPASS.128 [R226], [R234.64+0x600], !PT ;  /* 0x00000600eae27fae */ /* 0x0005ec000f901c44 */
[----:B------:R-:W-:Y:S01]  /*9760*/  HMMA.16816.F32.BF16 R100, R84, R36, R100 ;  /* 0x000000245464723c */ /* 0x000fe20000041864 */
[----:B------:R2:W-:Y:S04]  /*9770*/  LDGSTS.E.BYPASS.128 [R226+0x800], [R236.64+0x600], !PT ;  /* 0x00800600ece27fae */ /* 0x0005e8000f901c44 */
[----:B------:R2:W-:Y:S02]  /*9780*/  LDGSTS.E.BYPASS.128 [R226+0x1000], [R238.64+0x600], !PT ;  /* 0x01000600eee27fae */ /* 0x0005e4000f901c44 */
[----:B------:R-:W-:Y:S01]  /*9790*/  IMAD.MOV.U32 R36, RZ, RZ, R198 ;  /* 0x000000ffff247224 */ /* 0x000fe200078e00c6 */
[----:B------:R-:W-:Y:S01]  /*97a0*/  HMMA.16816.F32.BF16 R104, R108, R24, R104 ;  /* 0x000000186c68723c */ /* 0x000fe20000041868 */
[----:B------:R2:W-:Y:S01]  /*97b0*/  LDGSTS.E.BYPASS.128 [R226+0x1800], [R240.64+0x600], !PT ;  /* 0x01800600f0e27fae */ /* 0x0005e2000f901c44 */
[----:B------:R-:W-:-:S03]  /*97c0*/  IMAD.MOV.U32 R37, RZ, RZ, R199 ;  /* 0x000000ffff257224 */ /* 0x000fc600078e00c7 */
[----:B------:R2:W-:Y:S03]  /*97d0*/  LDGSTS.E.BYPASS.128 [R226+0x2000], [R242.64+0x600], !PT ;  /* 0x02000600f2e27fae */ /* 0x0005e6000f901c44 */
[----:B------:R-:W-:Y:S01]  /*97e0*/  HMMA.16816.F32.BF16 R212, R84, R24, R212 ;  /* 0x0000001854d4723c */ /* 0x000fe200000418d4 */
[----:B------:R2:W-:Y:S04]  /*97f0*/  LDGSTS.E.BYPASS.128 [R226+0x2800], [R244.64+0x600], !PT ;  /* 0x02800600f4e27fae */ /* 0x0005e8000f901c44 */
[----:B------:R2:W-:Y:S02]  /*9800*/  LDGSTS.E.BYPASS.128 [R226+0x3000], [R246.64+0x600], !PT ;  /* 0x03000600f6e27fae */ /* 0x0005e4000f901c44 */
[----:B------:R-:W-:Y:S01]  /*9810*/  IMAD.MOV.U32 R24, RZ, RZ, R202 ;  /* 0x000000ffff187224 */ /* 0x000fe200078e00ca */
[----:B------:R-:W-:Y:S01]  /*9820*/  HMMA.16816.F32.BF16 R168, R108, R12, R168 ;  /* 0x0000000c6ca8723c */ /* 0x000fe200000418a8 */
[----:B------:R2:W-:Y:S01]  /*9830*/  LDGSTS.E.BYPASS.128 [R226+0x3800], [R248.64+0x600], !PT ;  /* 0x03800600f8e27fae */ /* 0x0005e2000f901c44 */
[----:B------:R-:W-:-:S03]  /*9840*/  IMAD.MOV.U32 R25, RZ, RZ, R203 ;  /* 0x000000ffff197224 */ /* 0x000fc600078e00cb */
[----:B------:R-:W0:Y:S03]  /*9850*/  LDGDEPBAR ;  /* 0x00000000000079af */ /* 0x000e260000000000 */
[----:B------:R-:W-:Y:S01]  /*9860*/  HMMA.16816.F32.BF16 R148, R84, R12, R148 ;  /* 0x0000000c5494723c */ /* 0x000fe20000041894 */
[----:B------:R2:W-:Y:S04]  /*9870*/  LDGSTS.E.BYPASS.128 [R226+0x8000], [R250.64+0x600], !PT ;  /* 0x08000600fae27fae */ /* 0x0005e8000f901c44 */
[----:B------:R3:W-:Y:S03]  /*9880*/  LDGSTS.E.BYPASS.128 [R226+0x8800], [R40.64+0x600], !PT ;  /* 0x0880060028e27fae */ /* 0x0007e6000f901c44 */
[C---:B-1----:R-:W-:Y:S01]  /*9890*/  HMMA.16816.F32.BF16 R124, R44.reuse, R42, R124 ;  /* 0x0000002a2c7c723c */ /* 0x042fe2000004187c */
[----:B------:R1:W-:Y:S04]  /*98a0*/  LDGSTS.E.BYPASS.128 [R226+0x9000], [R36.64+0x600], !PT ;  /* 0x0900060024e27fae */ /* 0x0003e8000f901c44 */
[----:B------:R4:W-:Y:S03]  /*98b0*/  LDGSTS.E.BYPASS.128 [R226+0x9800], [R32.64+0x600], !PT ;  /* 0x0980060020e27fae */ /* 0x0009e6000f901c44 */
[C---:B------:R-:W-:Y:S01]  /*98c0*/  HMMA.16816.F32.BF16 R120, R44.reuse, R38, R120 ;  /* 0x000000262c78723c */ /* 0x040fe20000041878 */
[----:B------:R1:W-:Y:S04]  /*98d0*/  LDGSTS.E.BYPASS.128 [R226+0xa000], [R28.64+0x600], !PT ;  /* 0x0a0006001ce27fae */ /* 0x0003e8000f901c44 */
[----:B------:R1:W-:Y:S03]  /*98e0*/  LDGSTS.E.BYPASS.128 [R226+0xa800], [R24.64+0x600], !PT ;  /* 0x0a80060018e27fae */ /* 0x0003e6000f901c44 */
[C---:B------:R-:W-:Y:S01]  /*98f0*/  HMMA.16816.F32.BF16 R116, R44.reuse, R34, R116 ;  /* 0x000000222c74723c */ /* 0x040fe20000041874 */
[----:B------:R1:W-:Y:S04]  /*9900*/  LDGSTS.E.BYPASS.128 [R226+0xb000], [R20.64+0x600], !PT ;  /* 0x0b00060014e27fae */ /* 0x0003e8000f901c44 */
[----:B------:R1:W-:Y:S03]  /*9910*/  LDGSTS.E.BYPASS.128 [R226+0xb800], [R16.64+0x600], !PT ;  /* 0x0b80060010e27fae */ /* 0x0003e6000f901c44 */
[C---:B------:R-:W-:Y:S01]  /*9920*/  HMMA.16816.F32.BF16 R112, R44.reuse, R30, R112 ;  /* 0x0000001e2c70723c */ /* 0x040fe20000041870 */
[----:B------:R-:W0:Y:S07]  /*9930*/  LDGDEPBAR ;  /* 0x00000000000079af */ /* 0x000e2e0000000000 */
[C---:B------:R-:W-:Y:S08]  /*9940*/  HMMA.16816.F32.BF16 R104, R44.reuse, R26, R104 ;  /* 0x0000001a2c68723c */ /* 0x040ff00000041868 */
[C---:B------:R-:W-:Y:S08]  /*9950*/  HMMA.16816.F32.BF16 R176, R44.reuse, R22, R176 ;  /* 0x000000162cb0723c */ /* 0x040ff000000418b0 */
[----:B------:R-:W-:Y:S01]  /*9960*/  HMMA.16816.F32.BF16 R172, R44, R18, R172 ;  /* 0x000000122cac723c */ /* 0x000fe200000418ac */
[----:B------:R-:W-:-:S04]  /*9970*/  DEPBAR.LE SB0, 0x2 ;  /* 0x000080800000791a */ /* 0x000fc80000000000 */
[----:B------:R-:W-:Y:S03]  /*9980*/  BAR.SYNC.DEFER_BLOCKING 0x0 ;  /* 0x0000000000007b1d */ /* 0x000fe60000010000 */
[----:B------:R-:W-:Y:S08]  /*9990*/  HMMA.16816.F32.BF16 R168, R44, R14, R168 ;  /* 0x0000000e2ca8723c */ /* 0x000ff000000418a8 */
[C---:B------:R-:W-:Y:S08]  /*99a0*/  HMMA.16816.F32.BF16 R56, R72.reuse, R42, R56 ;  /* 0x0000002a4838723c */ /* 0x040ff00000041838 */
[C---:B------:R-:W-:Y:S01]  /*99b0*/  HMMA.16816.F32.BF16 R160, R72.reuse, R38, R160 ;  /* 0x0000002648a0723c */ /* 0x040fe200000418a0 */
[----:B------:R-:W-:Y:S07]  /*99c0*/  LDSM.16.M88.4 R44, [R186+0xc000] ;  /* 0x00c00000ba2c783b */ /* 0x000fee0000000200 */
[C---:B------:R-:W-:Y:S01]  /*99d0*/  HMMA.16816.F32.BF16 R136, R72.reuse, R34, R136 ;  /* 0x000000224888723c */ /* 0x040fe20000041888 */
[----:B------:R-:W-:Y:S04]  /*99e0*/  LDSM.16.M88.4 R84, [R185+0xc000] ;  /* 0x00c00000b954783b */ /* 0x000fe80000000200 */
[----:B------:R-:W-:Y:S03]  /*99f0*/  LDSM.16.M88.4 R192, [R192+0xc000] ;  /* 0x00c00000c0c0783b */ /* 0x000fe60000000200 */
[C---:B------:R-:W-:Y:S01]  /*9a00*/  HMMA.16816.F32.BF16 R144, R72.reuse, R30, R144 ;  /* 0x0000001e4890723c */ /* 0x040fe20000041890 */
[----:B------:R-:W-:Y:S04]  /*9a10*/  LDSM.16.M88.4 R196, [R231+0xd800] ;  /* 0x00d80000e7c4783b */ /* 0x000fe80000000200 */
[----:B------:R-:W-:Y:S03]  /*9a20*/  LDSM.16.M88.4 R184, [R184+0xc000] ;  /* 0x00c00000b8b8783b */ /* 0x000fe60000000200 */
[C---:B------:R-:W-:Y:S01]  /*9a30*/  HMMA.16816.F32.BF16 R76, R72.reuse, R26, R76 ;  /* 0x0000001a484c723c */ /* 0x040fe2000004184c */
[----:B------:R-:W-:Y:S04]  /*9a40*/  LDSM.16.M88.4 R188, [R231+0xe800] ;  /* 0x00e80000e7bc783b */ /* 0x000fe80000000200 */
[----:B------:R-:W-:Y:S03]  /*9a50*/  LDSM.16.M88.4 R180, [R231+0xf800] ;  /* 0x00f80000e7b4783b */ /* 0x000fe60000000200 */
[C---:B------:R-:W-:Y:S01]  /*9a60*/  HMMA.16816.F32.BF16 R132, R72.reuse, R22, R132 ;  /* 0x000000164884723c */ /* 0x040fe20000041884 */
[----:B------:R1:W2:Y:S04]  /*9a70*/  LDSM.16.M88.4 R108, [R230+0x4000] ;  /* 0x00400000e66c783b */ /* 0x0002a80000000200 */
[----:B------:R-:W-:Y:S03]  /*9a80*/  LDSM.16.M88.4 R200, [R200+0x4000] ;  /* 0x00400000c8c8783b */ /* 0x000fe60000000200 */
[----:B------:R-:W-:Y:S01]  /*9a90*/  HMMA.16816.F32.BF16 R128, R72, R18, R128 ;  /* 0x000000124880723c */ /* 0x000fe20000041880 */
[----:B-1----:R-:W-:-:S07]  /*9aa0*/  IMAD.MOV.U32 R230, RZ, RZ, R16 ;  /* 0x000000ffffe67224 */ /* 0x002fce00078e0010 */
[-C--:B------:R-:W-:Y:S01]  /*9ab0*/  HMMA.16816.F32.BF16 R48, R72, R14.reuse, R48 ;  /* 0x0000000e4830723c */ /* 0x080fe20000041830 */
[----:B------:R1:W2:Y:S07]  /*9ac0*/  LDSM.16.M88.4 R72, [R231+0xc800] ;  /* 0x00c80000e748783b */ /* 0x0002ae0000000200 */
[----:B------:R-:W-:Y:S01]  /*9ad0*/  HMMA.16816.F32.BF16 R148, R208, R14, R148 ;  /* 0x0000000ed094723c */ /* 0x000fe20000041894 */
[----:B-1----:R-:W-:-:S07]  /*9ae0*/  IMAD.MOV.U32 R231, RZ, RZ, R17 ;  /* 0x000000ffffe77224 */ /* 0x002fce00078e0011 */
        /* <DEDUP_REMOVED lines=8> */
[----:B------:R-:W-:Y:S07]  /*9b70*/  HMMA.16816.F32.BF16 R156, R208, R18, R156 ;  /* 0x00000012d09c723c */ /* 0x000fee000004189c */
[----:B------:R-:W-:Y:S01]  /*9b80*/  IMAD.MOV.U32 R208, RZ, RZ, R24 ;  /* 0x000000ffffd07224 */ /* 0x000fe200078e0018 */
[----:B------:R-:W-:Y:S01]  /*9b90*/  HMMA.16816.F32.BF16 R140, R204, R42, R140 ;  /* 0x0000002acc8c723c */ /* 0x000fe2000004188c */
[----:B------:R-:W-:-:S02]  /*9ba0*/  IMAD.MOV.U32 R209, RZ, RZ, R25 ;  /* 0x000000ffffd17224 */ /* 0x000fc400078e0019 */
[----:B------:R-:W-:Y:S02]  /*9bb0*/  IMAD.MOV.U32 R210, RZ, RZ, R20 ;  /* 0x000000ffffd27224 */ /* 0x000fe400078e0014 */
[----:B------:R-:W-:Y:S02]  /*9bc0*/  IMAD.MOV.U32 R211, RZ, RZ, R21 ;  /* 0x000000ffffd37224 */ /* 0x000fe400078e0015 */
[----:B------:R-:W-:Y:S01]  /*9bd0*/  IMAD.MOV.U32 R42, RZ, RZ, R28 ;  /* 0x000000ffff2a7224 */ /* 0x000fe200078e001c */
[C---:B------:R-:W-:Y:S01]  /*9be0*/  HMMA.16816.F32.BF16 R60, R204.reuse, R26, R60 ;  /* 0x0000001acc3c723c */ /* 0x040fe2000004183c */
[----:B------:R-:W-:Y:S01]  /*9bf0*/  IMAD.MOV.U32 R43, RZ, RZ, R29 ;  /* 0x000000ffff2b7224 */ /* 0x000fe200078e001d */
[----:B------:R-:W-:Y:S06]  /*9c00*/  LDSM.16.M88.4 R24, [R221+0x4000] ;  /* 0x00400000dd18783b */ /* 0x000fec0000000200 */
[C---:B------:R-:W-:Y:S01]  /*9c10*/  HMMA.16816.F32.BF16 R68, R204.reuse, R18, R68 ;  /* 0x00000012cc44723c */ /* 0x040fe20000041844 */
[----:B------:R-:W1:Y:S07]  /*9c20*/  LDSM.16.M88.4 R16, [R11+0x4000] ;  /* 0x004000000b10783b */ /* 0x000e6e0000000200 */
[C---:B------:R-:W-:Y:S01]  /*9c30*/  HMMA.16816.F32.BF16 R52, R204.reuse, R30, R52 ;  /* 0x0000001ecc34723c */ /* 0x040fe20000041834 */
[----:B------:R-:W-:Y:S07]  /*9c40*/  LDSM.16.M88.4 R28, [R4+0x4000] ;  /* 0x00400000041c783b */ /* 0x000fee0000000200 */
[C---:B------:R-:W-:Y:S01]  /*9c50*/  HMMA.16816.F32.BF16 R64, R204.reuse, R22, R64 ;  /* 0x00000016cc40723c */ /* 0x040fe20000041840 */
[----:B------:R-:W1:Y:S07]  /*9c60*/  LDSM.16.M88.4 R20, [R224+0x4000] ;  /* 0x00400000e014783b */ /* 0x000e6e0000000200 */
[C---:B------:R-:W-:Y:S08]  /*9c70*/  HMMA.16816.F32.BF16 R152, R204.reuse, R38, R152 ;  /* 0x00000026cc98723c */ /* 0x040ff00000041898 */
[----:B------:R-:W-:Y:S01]  /*9c80*/  HMMA.16816.F32.BF16 R92, R204, R34, R92 ;  /* 0x00000022cc5c723c */ /* 0x000fe2000004185c */
[----:B------:R3:W-:Y:S07]  /*9c90*/  LDSM.16.M88.4 R204, [R0+0x4000] ;  /* 0x0040000000cc783b */ /* 0x0007ee0000000200 */
[C---:B--2---:R-:W-:Y:S01]  /*9ca0*/  HMMA.16816.F32.BF16 R124, R108.reuse, R44, R124 ;  /* 0x0000002c6c7c723c */ /* 0x044fe2000004187c */
[----:B---3--:R-:W2:Y:S07]  /*9cb0*/  S2R R0, SR_TID.X ;  /* 0x0000000000007919 */ /* 0x008eae0000002100 */
[C---:B------:R-:W-:Y:S08]  /*9cc0*/  HMMA.16816.F32.BF16 R120, R108.reuse, R72, R120 ;  /* 0x000000486c78723c */ /* 0x040ff00000041878 */
[C---:B------:R-:W-:Y:S08]  /*9cd0*/  HMMA.16816.F32.BF16 R116, R108.reuse, R84, R116 ;  /* 0x000000546c74723c */ /* 0x040ff00000041874 */
[----:B------:R-:W-:Y:S01]  /*9ce0*/  HMMA.16816.F32.BF16 R112, R108, R196, R112 ;  /* 0x000000c46c70723c */ /* 0x000fe20000041870 */
[----:B--2---:R-:W-:-:S07]  /*9cf0*/  IMAD.SHL.U32 R2, R0, 0x2, RZ ;  /* 0x0000000200027824 */ /* 0x004fce00078e00ff */
[C---:B------:R-:W-:Y:S08]  /*9d00*/  HMMA.16816.F32.BF16 R104, R108.reuse, R192, R104 ;  /* 0x000000c06c68723c */ /* 0x040ff00000041868 */
        /* <DEDUP_REMOVED lines=12> */
[----:B------:R-:W-:Y:S07]  /*9dd0*/  LDSM.16.M88.4 R200, [R3+0xf800] ;  /* 0x00f8000003c8783b */ /* 0x000fee0000000200 */
        /* <DEDUP_REMOVED lines=9> */
[C---:B------:R-:W-:Y:S07]  /*9e70*/  HMMA.16816.F32.BF16 R140, R16.reuse, R44, R140 ;  /* 0x0000002c108c723c */ /* 0x040fee000004188c */
[----:B------:R-:W-:Y:S01]  /*9e80*/  IMAD.MOV.U32 R44, RZ, RZ, R42 ;  /* 0x000000ffff2c7224 */ /* 0x000fe200078e002a */
[----:B------:R-:W-:Y:S01]  /*9e90*/  HMMA.16816.F32.BF16 R152, R16, R72, R152 ;  /* 0x000000481098723c */ /* 0x000fe20000041898 */
[----:B------:R-:W-:-:S06]  /*9ea0*/  IMAD.MOV.U32 R45, RZ, RZ, R43 ;  /* 0x000000ffff2d7224 */ /* 0x000fcc00078e002b */
[----:B------:R-:W-:Y:S01]  /*9eb0*/  IMAD.MOV.U32 R72, RZ, RZ, R32 ;  /* 0x000000ffff487224 */ /* 0x000fe200078e0020 */
[C---:B------:R-:W-:Y:S01]  /*9ec0*/  HMMA.16816.F32.BF16 R92, R16.reuse, R84, R92 ;  /* 0x00000054105c723c */ /* 0x040fe2000004185c */
[----:B------:R-:W-:Y:S02]  /*9ed0*/  IMAD.MOV.U32 R73, RZ, RZ, R33 ;  /* 0x000000ffff497224 */ /* 0x000fe400078e0021 */
[----:B----4-:R-:W-:Y:S04]  /*9ee0*/  LDSM.16.M88.4 R32, [R3+0xc800] ;  /* 0x00c800000320783b */ /* 0x010fe80000000200 */
[----:B------:R-:W-:Y:S01]  /*9ef0*/  IMAD.MOV.U32 R84, RZ, RZ, R36 ;  /* 0x000000ffff547224 */ /* 0x000fe200078e0024 */
[----:B------:R-:W-:Y:S01]  /*9f00*/  HMMA.16816.F32.BF16 R52, R16, R196, R52 ;  /* 0x000000c41034723c */ /* 0x000fe20000041834 */
[----:B------:R-:W-:-:S02]  /*9f10*/  IMAD.MOV.U32 R85, RZ, RZ, R37 ;  /* 0x000000ffff557224 */ /* 0x000fc400078e0025 */
[----:B------:R2:W-:Y:S04]  /*9f20*/  LDSM.16.M88.4 R36, [R3+0xd800] ;  /* 0x00d800000324783b */ /* 0x0005e80000000200 */
[----:B------:R-:W-:Y:S01]  /*9f30*/  IMAD.MOV.U32 R196, RZ, RZ, R40 ;  /* 0x000000ffffc47224 */ /* 0x000fe200078e0028 */
[----:B------:R-:W-:Y:S01]  /*9f40*/  HMMA.16816.F32.BF16 R124, R24, R46, R124 ;  /* 0x0000002e187c723c */ /* 0x000fe2000004187c */
[----:B------:R-:W-:Y:S02]  /*9f50*/  IMAD.MOV.U32 R197, RZ, RZ, R41 ;  /* 0x000000ffffc57224 */ /* 0x000fe400078e0029 */
[----:B------:R-:W-:Y:S01]  /*9f60*/  LDSM.16.M88.4 R40, [R220+0xc000] ;  /* 0x00c00000dc28783b */ /* 0x000fe20000000200 */
[----:B--2---:R-:W-:-:S04]  /*9f70*/  IMAD.SHL.U32 R3, R0, 0x20, RZ ;  /* 0x0000002000037824 */ /* 0x004fc800078e00ff */
[C---:B------:R-:W-:Y:S08]  /*9f80*/  HMMA.16816.F32.BF16 R120, R24.reuse, R74, R120 ;  /* 0x0000004a1878723c */ /* 0x040ff00000041878 */
[C---:B------:R-:W-:Y:S08]  /*9f90*/  HMMA.16816.F32.BF16 R116, R24.reuse, R86, R116 ;  /* 0x000000561874723c */ /* 0x040ff00000041874 */
[C---:B------:R-:W-:Y:S08]  /*9fa0*/  HMMA.16816.F32.BF16 R112, R24.reuse, R198, R112 ;  /* 0x000000c61870723c */ /* 0x040ff00000041870 */
[C---:B------:R-:W-:Y:S08]  /*9fb0*/  HMMA.16816.F32.BF16 R104, R24.reuse, R194, R104 ;  /* 0x000000c21868723c */ /* 0x040ff00000041868 */
[C---:B------:R-:W-:Y:S08]  /*9fc0*/  HMMA.16816.F32.BF16 R176, R24.reuse, R190, R176 ;  /* 0x000000be18b0723c */ /* 0x040ff000000418b0 */
[C---:B------:R-:W-:Y:S08]  /*9fd0*/  HMMA.16816.F32.BF16 R172, R24.reuse, R186, R172 ;  /* 0x000000ba18ac723c */ /* 0x040ff000000418ac */
[----:B------:R-:W-:Y:S01]  /*9fe0*/  HMMA.16816.F32.BF16 R168, R24, R182, R168 ;  /* 0x000000b618a8723c */ /* 0x000fe200000418a8 */
[----:B------:R-:W-:Y:S04]  /*9ff0*/  LDSM.16.M88.4 R24, [R8+0xc000] ;  /* 0x00c000000818783b */ /* 0x000fe80000000200 */
[----:B------:R-:W-:Y:S03]  /*a000*/  LDSM.16.M88.4 R8, [R9+0xc000] ;  /* 0x00c000000908783b */ /* 0x000fe60000000200 */
        /* <DEDUP_REMOVED lines=23> */
[----:B------:R-:W3:Y:S04]  /*a180*/  LDSM.16.M88.4 R28, [R7+0x4000] ;  /* 0x00400000071c783b */ /* 0x000ee80000000200 */
[----:B------:R-:W4:Y:S03]  /*a190*/  LDSM.16.M88.4 R4, [R5+0x4000] ;  /* 0x004000000504783b */ /* 0x000f260000000200 */
        /* <DEDUP_REMOVED lines=18> */
[C---:B---3--:R-:W-:Y:S08]  /*a2c0*/  HMMA.16816.F32.BF16 R164, R28.reuse, R20, R164 ;  /* 0x000000141ca4723c */ /* 0x048ff000000418a4 */
        /* <DEDUP_REMOVED lines=8> */
[----:B------:R-:W-:Y:S03]  /*a350*/  BAR.SYNC.DEFER_BLOCKING 0x0 ;  /* 0x0000000000007b1d */ /* 0x000fe60000010000 */
[C---:B----4-:R-:W-:Y:S08]  /*a360*/  HMMA.16816.F32.BF16 R140, R4.reuse, R20, R140 ;  /* 0x00000014048c723c */ /* 0x050ff0000004188c */
[C---:B------:R-:W-:Y:S08]  /*a370*/  HMMA.16816.F32.BF16 R152, R4.reuse, R32, R152 ;  /* 0x000000200498723c */ /* 0x040ff00000041898 */
[C---:B------:R-:W-:Y:S01]  /*a380*/  HMMA.16816.F32.BF16 R92, R4.reuse, R24, R92 ;  /* 0x00000018045c723c */ /* 0x040fe2000004185c */
[----:B------:R-:W-:Y:S01]  /*a390*/  @!PT LDS RZ, [RZ] ;  /* 0x00000000fffff984 */ /* 0x000fe20000000800 */
[----:B------:R-:W-:Y:S01]  /*a3a0*/  @!PT LDS RZ, [RZ] ;  /* 0x00000000fffff984 */ /* 0x000fe20000000800 */
[----:B------:R-:W-:Y:S01]  /*a3b0*/  @!PT LDS RZ, [RZ] ;  /* 0x00000000fffff984 */ /* 0x000fe20000000800 */
[----:B------:R4:W-:Y:S07]  /*a3c0*/  LDGSTS.E.BYPASS.128 [R226+0x4000], [R234.64+0x680], !PT ;  /* 0x04000680eae27fae */ /* 0x0009ee000f901c44 */
[C---:B------:R-:W-:Y:S01]  /*a3d0*/  HMMA.16816.F32.BF16 R52, R4.reuse, R36, R52 ;  /* 0x000000240434723c */ /* 0x040fe20000041834 */
        /* <DEDUP_REMOVED lines=10> */
[----:B------:R-:W0:Y:S03]  /*a480*/  LDGDEPBAR ;  /* 0x00000000000079af */ /* 0x000e260000000000 */
[----:B------:R-:W-:Y:S01]  /*a490*/  HMMA.16816.F32.BF16 R88, R4, R200, R88 ;  /* 0x000000c80458723c */ /* 0x000fe20000041858 */
[----:B------:R4:W-:Y:S04]  /*a4a0*/  LDGSTS.E.BYPASS.128 [R226+0xc000], [R250.64+0x680], !PT ;  /* 0x0c000680fae27fae */ /* 0x0009e8000f901c44 */
[----:B------:R4:W-:Y:S02]  /*a4b0*/  LDGSTS.E.BYPASS.128 [R226+0xc800], [R196.64+0x680], !PT ;  /* 0x0c800680c4e27fae */ /* 0x0009e4000f901c44 */
[----:B------:R-:W-:Y:S01]  /*a4c0*/  LOP3.LUT R5, R3, 0x180, RZ, 0xc0, !PT ;  /* 0x0000018003057812 */ /* 0x000fe200078ec0ff */
[----:B------:R-:W-:Y:S01]  /*a4d0*/  HMMA.16816.F32.BF16 R124, R204, R20, R124 ;  /* 0x00000014cc7c723c */ /* 0x000fe2000004187c */
[----:B------:R4:W-:Y:S01]  /*a4e0*/  LDGSTS.E.BYPASS.128 [R226+0xd000], [R84.64+0x680], !PT ;  /* 0x0d00068054e27fae */ /* 0x0009e2000f901c44 */
[----:B------:R-:W-:-:S02]  /*a4f0*/  LOP3.LUT R4, R0, 0x8, RZ, 0xc0, !PT ;  /* 0x0000000800047812 */ /* 0x000fc400078ec0ff */
[----:B------:R-:W-:Y:S01]  /*a500*/  LOP3.LUT R2, R5, 0x6, R2, 0xf8, !PT ;  /* 0x0000000605027812 */ /* 0x000fe200078ef802 */
[----:B------:R1:W-:Y:S01]  /*a510*/  LDGSTS.E.BYPASS.128 [R226+0xd800], [R72.64+0x680], !PT ;  /* 0x0d80068048e27fae */ /* 0x0003e2000f901c44 */
[----:B------:R-:W-:Y:S02]  /*a520*/  IMAD.SHL.U32 R5, R0, 0x8, RZ ;  /* 0x0000000800057824 */ /* 0x000fe400078e00ff */
[----:B------:R-:W-:Y:S01]  /*a530*/  HMMA.16816.F32.BF16 R120, R204, R32, R120 ;  /* 0x00000020cc78723c */ /* 0x000fe20000041878 */
[----:B------:R1:W-:Y:S01]  /*a540*/  LDGSTS.E.BYPASS.128 [R226+0xe000], [R44.64+0x680], !PT ;  /* 0x0e0006802ce27fae */ /* 0x0003e2000f901c44 */
[----:B------:R-:W-:Y:S02]  /*a550*/  LOP3.LUT R2, R2, 0xa00, R3, 0xf8, !PT ;  /* 0x00000a0002027812 */ /* 0x000fe400078ef803 */
[----:B------:R-:W-:Y:S01]  /*a560*/  LOP3.LUT R7, R5, 0x38, RZ, 0xc0, !PT ;  /* 0x0000003805077812 */ /* 0x000fe200078ec0ff */
[----:B------:R4:W-:Y:S01]  /*a570*/  LDGSTS.E.BYPASS.128 [R226+0xe800], [R208.64+0x680], !PT ;  /* 0x0e800680d0e27fae */ /* 0x0009e2000f901c44 */
[----:B------:R-:W-:-:S02]  /*a580*/  LOP3.LUT R3, R2, R225, RZ, 0xfc, !PT ;  /* 0x000000e102037212 */ /* 0x000fc400078efcff */
[C---:B------:R-:W-:Y:S01]  /*a590*/  HMMA.16816.F32.BF16 R116, R204.reuse, R24, R116 ;  /* 0x00000018cc74723c */ /* 0x040fe20000041874 */
[----:B------:R4:W-:Y:S01]  /*a5a0*/  LDGSTS.E.BYPASS.128 [R226+0xf000], [R210.64+0x680], !PT ;  /* 0x0f000680d2e27fae */ /* 0x0009e2000f901c44 */
[----:B------:R-:W-:Y:S01]  /*a5b0*/  LOP3.LUT R6, R2, 0x400, RZ, 0xfc, !PT ;  /* 0x0000040002067812 */ /* 0x000fe200078efcff */
[----:B------:R-:W-:Y:S01]  /*a5c0*/  IMAD R4, R4, 0x8, R7 ;  /* 0x0000000804047824 */ /* 0x000fe200078e0207 */
[-C--:B------:R-:W-:Y:S01]  /*a5d0*/  LEA.HI R2, R2, R3.reuse, RZ, 0x1c ;  /* 0x0000000302027211 */ /* 0x080fe200078fe0ff */
[----:B------:R4:W-:Y:S01]  /*a5e0*/  LDGSTS.E.BYPASS.128 [R226+0xf800], [R230.64+0x680], !PT ;  /* 0x0f800680e6e27fae */ /* 0x0009e2000f901c44 */
[----:B------:R-:W-:Y:S01]  /*a5f0*/  SHF.R.U32.HI R7, RZ, 0x4, R0 ;  /* 0x00000004ff077819 */ /* 0x000fe20000011600 */
[----:B------:R-:W-:Y:S01]  /*a600*/  IMAD.IADD R227, R227, 0x1, R4 ;  /* 0x00000001e3e37824 */ /* 0x000fe200078e0204 */
[----:B------:R-:W-:Y:S01]  /*a610*/  HMMA.16816.F32.BF16 R112, R204, R36, R112 ;  /* 0x00000024cc70723c */ /* 0x000fe20000041870 */
[----:B------:R-:W0:Y:S01]  /*a620*/  LDGDEPBAR ;  /* 0x00000000000079af */ /* 0x000e220000000000 */
[----:B------:R-:W-:-:S02]  /*a630*/  LEA.HI R3, R6, R3, RZ, 0x1c ;  /* 0x0000000306037211 */ /* 0x000fc400078fe0ff */
[----:B------:R-:W-:Y:S02]  /*a640*/  SHF.R.U32.HI R0, RZ, 0x4, R5 ;  /* 0x00000004ff007819 */ /* 0x000fe40000011605 */
[----:B------:R-:W-:Y:S02]  /*a650*/  SGXT.U32 R7, R7, 0x3 ;  /* 0x000000030707781a */ /* 0x000fe40000000000 */
[----:B------:R-:W-:Y:S01]  /*a660*/  HMMA.16816.F32.BF16 R104, R204, R8, R104 ;  /* 0x00000008cc68723c */ /* 0x000fe20000041868 */
[----:B------:R-:W-:-:S04]  /*a670*/  ISETP.GE.AND P0, PT, R227, 0x300, PT ;  /* 0x00000300e300780c */ /* 0x000fc80003f06270 */
[----:B------:R-:W-:Y:S02]  /*a680*/  ISETP.LT.AND P1, PT, R228, RZ, !P0 ;  /* 0x000000ffe400720c */ /* 0x000fe40004721270 */
[----:B------:R-:W-:Y:S01]  /*a690*/  LOP3.LUT R8, R5, 0x3f8, RZ, 0xc0, !PT ;  /* 0x000003f805087812 */ /* 0x000fe200078ec0ff */
[C---:B------:R-:W-:Y:S01]  /*a6a0*/  HMMA.16816.F32.BF16 R176, R204.reuse, R108, R176 ;  /* 0x0000006cccb0723c */ /* 0x040fe200000418b0 */
[----:B------:R-:W-:Y:S02]  /*a6b0*/  LOP3.LUT R5, R0, 0x38, RZ, 0xc0, !PT ;  /* 0x0000003800057812 */ /* 0x000fe400078ec0ff */
[C---:B------:R-:W-:Y:S02]  /*a6c0*/  LOP3.LUT R4, R8.reuse, 0x400, RZ, 0xfc, !PT ;  /* 0x0000040008047812 */ /* 0x040fe400078efcff */
[C---:B------:R-:W-:Y:S02]  /*a6d0*/  LOP3.LUT R6, R8.reuse, 0x800, RZ, 0xfc, !PT ;  /* 0x0000080008067812 */ /* 0x040fe400078efcff */
[----:B------:R-:W-:Y:S01]  /*a6e0*/  LOP3.LUT R9, R8, 0xc00, RZ, 0xfc, !PT ;  /* 0x00000c0008097812 */ /* 0x000fe200078efcff */
[----:B------:R-:W-:Y:S01]  /*a6f0*/  HMMA.16816.F32.BF16 R172, R204, R40, R172 ;  /* 0x00000028ccac723c */ /* 0x000fe200000418ac */
[----:B------:R-:W-:-:S04]  /*a700*/  DEPBAR.LE SB0, 0x0 ;  /* 0x000080000000791a */ /* 0x000fc80000000000 */
[----:B------:R-:W-:Y:S02]  /*a710*/  SHF.R.U32.HI R4, RZ, 0x4, R4 ;  /* 0x00000004ff047819 */ /* 0x000fe40000011604 */
[----:B------:R-:W-:Y:S01]  /*a720*/  SHF.R.U32.HI R6, RZ, 0x4, R6 ;  /* 0x00000004ff067819 */ /* 0x000fe20000011606 */
[----:B------:R-:W-:Y:S01]  /*a730*/  HMMA.16816.F32.BF16 R168, R204, R200, R168 ;  /* 0x000000c8cca8723c */ /* 0x000fe200000418a8 */
[----:B------:R-:W-:Y:S02]  /*a740*/  SHF.R.U32.HI R0, RZ, 0x4, R9 ;  /* 0x00000004ff007819 */ /* 0x000fe40000011609 */
[----:B------:R-:W-:Y:S01]  /*a750*/  LOP3.LUT R9, R4, 0x78, RZ, 0xc0, !PT ;  /* 0x0000007804097812 */ /* 0x000fe200078ec0ff */
[----:B------:R-:W-:-:S04]  /*a760*/  IMAD.IADD R4, R8, 0x1, R5 ;  /* 0x0000000108047824 */ /* 0x000fc800078e0205 */
[----:B------:R-:W-:Y:S01]  /*a770*/  HMMA.16816.F32.BF16 R56, R220, R22, R56 ;  /* 0x00000016dc38723c */ /* 0x000fe20000041838 */
[----:B------:R-:W-:-:S07]  /*a780*/  IMAD.IADD R5, R8, 0x1, R9 ;  /* 0x0000000108057824 */ /* 0x000fce00078e0209 */
[C---:B------:R-:W-:Y:S08]  /*a790*/  HMMA.16816.F32.BF16 R160, R220.reuse, R34, R160 ;  /* 0x00000022dca0723c */ /* 0x040ff000000418a0 */
[C---:B------:R-:W-:Y:S08]  /*a7a0*/  HMMA.16816.F32.BF16 R136, R220.reuse, R26, R136 ;  /* 0x0000001adc88723c */ /* 0x040ff00000041888 */
[----:B------:R-:W-:Y:S01]  /*a7b0*/  HMMA.16816.F32.BF16 R144, R220, R38, R144 ;  /* 0x00000026dc90723c */ /* 0x000fe20000041890 */
[----:B------:R-:W-:-:S07]  /*a7c0*/  F2FP.BF16.PACK_AB R57, R57, R56 ;  /* 0x000000383939723e */ /* 0x000fce00000010ff */
[----:B------:R-:W-:Y:S01]  /*a7d0*/  HMMA.16816.F32.BF16 R76, R220, R10, R76 ;  /* 0x0000000adc4c723c */ /* 0x000fe2000004184c */
[----:B------:R-:W-:Y:S02]  /*a7e0*/  F2FP.BF16.PACK_AB R161, R161, R160 ;  /* 0x000000a0a1a1723e */ /* 0x000fe400000010ff */
[----:B------:R-:W-:-:S05]  /*a7f0*/  F2FP.BF16.PACK_AB R162, R163, R162 ;  /* 0x000000a2a3a2723e */ /* 0x000fca00000010ff */
[----:B------:R-:W-:Y:S01]  /*a800*/  HMMA.16816.F32.BF16 R132, R220, R110, R132 ;  /* 0x0000006edc84723c */ /* 0x000fe20000041884 */
[----:B------:R-:W-:Y:S02]  /*a810*/  F2FP.BF16.PACK_AB R137, R137, R136 ;  /* 0x000000888989723e */ /* 0x000fe400000010ff */
[----:B------:R-:W-:-:S05]  /*a820*/  F2FP.BF16.PACK_AB R138, R139, R138 ;  /* 0x0000008a8b8a723e */ /* 0x000fca00000010ff */
[----:B-1----:R-:W-:Y:S01]  /*a830*/  HMMA.16816.F32.BF16 R124, R12, R22, R124 ;  /* 0x000000160c7c723c */ /* 0x002fe2000004187c */
[----:B------:R-:W-:Y:S02]  /*a840*/  F2FP.BF16.PACK_AB R145, R145, R144 ;  /* 0x000000909191723e */ /* 0x000fe400000010ff */
[----:B------:R-:W-:-:S05]  /*a850*/  F2FP.BF16.PACK_AB R146, R147, R146 ;  /* 0x000000929392723e */ /* 0x000fca00000010ff */
[----:B------:R-:W-:Y:S01]  /*a860*/  HMMA.16816.F32.BF16 R120, R12, R34, R120 ;  /* 0x000000220c78723c */ /* 0x000fe20000041878 */
        /* <DEDUP_REMOVED lines=19> */
[----:B------:R-:W-:-:S04]  /*a9a0*/  F2FP.BF16.PACK_AB R106, R107, R106 ;  /* 0x0000006a6b6a723e */ /* 0x000fc800000010ff */
[----:B------:R-:W-:Y:S01]  /*a9b0*/  LOP3.LUT R13, R0, 0xf8, RZ, 0xc0, !PT ;  /* 0x000000f8000d7812 */ /* 0x000fe200078ec0ff */
[-C--:B--2---:R-:W-:Y:S01]  /*a9c0*/  HMMA.16816.F32.BF16 R212, R16, R10.reuse, R212 ;  /* 0x0000000a10d4723c */ /* 0x084fe200000418d4 */
[----:B------:R-:W-:Y:S02]  /*a9d0*/  LOP3.LUT R0, R7, R228, RZ, 0xfc, !PT ;  /* 0x000000e407007212 */ /* 0x000fe400078efcff */
[----:B------:R-:W-:Y:S01]  /*a9e0*/  F2FP.BF16.PACK_AB R177, R177, R176 ;  /* 0x000000b0b1b1723e */ /* 0x000fe200000010ff */
[----:B------:R-:W-:Y:S01]  /*a9f0*/  IMAD.IADD R7, R8, 0x1, R13 ;  /* 0x0000000108077824 */ /* 0x000fe200078e020d */
[----:B------:R-:W-:Y:S01]  /*aa00*/  F2FP.BF16.PACK_AB R178, R179, R178 ;  /* 0x000000b2b3b2723e */ /* 0x000fe200000010ff */
[C---:B------:R-:W-:Y:S01]  /*aa10*/  IMAD R227, R0.reuse, 0x300, R227 ;  /* 0x0000030000e37824 */ /* 0x040fe200078e02e3 */
[----:B------:R-:W-:Y:S01]  /*aa20*/  LOP3.LUT R9, R0, 0x18, RZ, 0xfc, !PT ;  /* 0x0000001800097812 */ /* 0x000fe200078efcff */
[----:B---3--:R-:W-:Y:S01]  /*aa30*/  HMMA.16816.F32.BF16 R60, R28, R10, R60 ;  /* 0x0000000a1c3c723c */ /* 0x008fe2000004183c */
[----:B------:R-:W-:-:S02]  /*aa40*/  F2FP.BF16.PACK_AB R173, R173, R172 ;  /* 0x000000acadad723e */ /* 0x000fc400000010ff */
[----:B------:R-:W-:Y:S02]  /*aa50*/  F2FP.BF16.PACK_AB R174, R175, R174 ;  /* 0x000000aeafae723e */ /* 0x000fe400000010ff */
[----:B------:R-:W-:Y:S02]  /*aa60*/  ISETP.LT.AND P2, PT, R9, 0x4d, !P0 ;  /* 0x0000004d0900780c */ /* 0x000fe40004741270 */
[----:B------:R-:W-:Y:S01]  /*aa70*/  LOP3.LUT R11, R6, 0xb8, RZ, 0xc0, !PT ;  /* 0x000000b8060b7812 */ /* 0x000fe200078ec0ff */
[----:B------:R-:W-:Y:S01]  /*aa80*/  HMMA.16816.F32.BF16 R128, R220, R42, R128 ;  /* 0x0000002adc80723c */ /* 0x000fe20000041880 */
[----:B------:R-:W-:Y:S02]  /*aa90*/  F2FP.BF16.PACK_AB R169, R169, R168 ;  /* 0x000000a8a9a9723e */ /* 0x000fe400000010ff */
[----:B------:R-:W-:Y:S01]  /*aaa0*/  F2FP.BF16.PACK_AB R170, R171, R170 ;  /* 0x000000aaabaa723e */ /* 0x000fe200000010ff */
[----:B------:R-:W-:Y:S01]  /*aab0*/  IMAD.IADD R6, R8, 0x1, R11 ;  /* 0x0000000108067824 */ /* 0x000fe200078e020b */
[----:B------:R-:W-:-:S02]  /*aac0*/  LOP3.LUT R8, R0, 0x20, RZ, 0xfc, !PT ;  /* 0x0000002000087812 */ /* 0x000fc400078efcff */
[----:B------:R-:W-:Y:S01]  /*aad0*/  LOP3.LUT R11, R0, 0x8, RZ, 0xfc, !PT ;  /* 0x00000008000b7812 */ /* 0x000fe200078efcff */
[----:B------:R-:W-:Y:S01]  /*aae0*/  HMMA.16816.F32.BF16 R48, R220, R202, R48 ;  /* 0x000000cadc30723c */ /* 0x000fe20000041830 */
[----:B------:R-:W-:Y:S02]  /*aaf0*/  ISETP.LT.AND P6, PT, R8, 0x4d, !P0 ;  /* 0x0000004d0800780c */ /* 0x000fe400047c1270 */
[----:B------:R-:W-:Y:S01]  /*ab00*/  F2FP.BF16.PACK_AB R8, R59, R58 ;  /* 0x0000003a3b08723e */ /* 0x000fe200000010ff */
[----:B------:R-:W-:Y:S01]  /*ab10*/  IMAD.SHL.U32 R58, R2, 0x2, RZ ;  /* 0x00000002023a7824 */ /* 0x000fe200078e00ff */
[----:B------:R-:W-:Y:S01]  /*ab20*/  BAR.SYNC.DEFER_BLOCKING 0x0 ;  /* 0x0000000000007b1d */ /* 0x000fe20000010000 */
[----:B------:R-:W-:Y:S01]  /*ab30*/  IMAD.SHL.U32 R59, R3, 0x2, RZ ;  /* 0x00000002033b7824 */ /* 0x000fe200078e00ff */
[----:B------:R-:W-:Y:S01]  /*ab40*/  LOP3.LUT R10, R0, 0x10, RZ, 0xfc, !PT ;  /* 0x00000010000a7812 */ /* 0x000fe200078efcff */
[----:B------:R-:W-:Y:S01]  /*ab50*/  HMMA.16816.F32.BF16 R52, R28, R38, R52 ;  /* 0x000000261c34723c */ /* 0x000fe20000041834 */
[----:B------:R-:W-:Y:S01]  /*ab60*/  F2FP.BF16.PACK_AB R56, R63, R62 ;  /* 0x0000003e3f38723e */ /* 0x000fe200000010ff */
[----:B------:R-:W-:Y:S01]  /*ab70*/  IMAD.SHL.U32 R62, R6, 0x2, RZ ;  /* 0x00000002063e7824 */ /* 0x000fe200078e00ff */
[----:B------:R-:W-:Y:S01]  /*ab80*/  ISETP.LT.AND P4, PT, R11, 0x4d, !P0 ;  /* 0x0000004d0b00780c */ /* 0x000fe20004781270 */
[----:B------:R-:W-:Y:S01]  /*ab90*/  IMAD.SHL.U32 R63, R7, 0x2, RZ ;  /* 0x00000002073f7824 */ /* 0x000fe200078e00ff */
[----:B------:R-:W-:-:S02]  /*aba0*/  ISETP.LT.AND P3, PT, R10, 0x4d, !P0 ;  /* 0x0000004d0a00780c */ /* 0x000fc40004761270 */
[----:B------:R-:W-:Y:S01]  /*abb0*/  F2FP.BF16.PACK_AB R213, R213, R212 ;  /* 0x000000d4d5d5723e */ /* 0x000fe200000010ff */
[C---:B------:R-:W-:Y:S01]  /*abc0*/  HMMA.16816.F32.BF16 R164, R16.reuse, R22, R164 ;  /* 0x0000001610a4723c */ /* 0x040fe200000418a4 */
[----:B------:R-:W-:Y:S02]  /*abd0*/  F2FP.BF16.PACK_AB R129, R129, R128 ;  /* 0x000000808181723e */ /* 0x000fe400000010ff */
[----:B------:R-:W-:Y:S02]  /*abe0*/  F2FP.BF16.PACK_AB R130, R131, R130 ;  /* 0x000000828382723e */ /* 0x000fe400000010ff */
[----:B------:R-:W-:Y:S02]  /*abf0*/  F2FP.BF16.PACK_AB R214, R215, R214 ;  /* 0x000000d6d7d6723e */ /* 0x000fe400000010ff */
[----:B------:R-:W-:Y:S01]  /*ac00*/  ISETP.LT.AND P5, PT, R0, 0x4d, !P0 ;  /* 0x0000004d0000780c */ /* 0x000fe200047a1270 */
[----:B------:R-:W-:Y:S01]  /*ac10*/  HMMA.16816.F32.BF16 R96, R16, R26, R96 ;  /* 0x0000001a1060723c */ /* 0x000fe20000041860 */
[----:B------:R-:W-:-:S02]  /*ac20*/  F2FP.BF16.PACK_AB R49, R49, R48 ;  /* 0x000000303131723e */ /* 0x000fc400000010ff */
[----:B------:R-:W-:Y:S01]  /*ac30*/  F2FP.BF16.PACK_AB R50, R51, R50 ;  /* 0x000000323332723e */ /* 0x000fe200000010ff */
[----:B------:R1:W-:Y:S04]  /*ac40*/  STS [R58], R57 ;  /* 0x000000393a007388 */ /* 0x0003e80000000800 */
[----:B------:R-:W-:Y:S01]  /*ac50*/  F2FP.BF16.PACK_AB R54, R55, R54 ;  /* 0x000000363736723e */ /* 0x000fe200000010ff */
[----:B------:R-:W-:Y:S01]  /*ac60*/  STS [R59+0x800], R8 ;  /* 0x000800083b007388 */ /* 0x000fe20000000800 */
[----:B------:R-:W-:Y:S01]  /*ac70*/  F2FP.BF16.PACK_AB R55, R61, R60 ;  /* 0x0000003c3d37723e */ /* 0x000fe200000010ff */
[----:B------:R-:W-:Y:S01]  /*ac80*/  IMAD.SHL.U32 R60, R4, 0x2, RZ ;  /* 0x00000002043c7824 */ /* 0x000fe200078e00ff */
[----:B------:R-:W-:Y:S01]  /*ac90*/  HMMA.16816.F32.BF16 R140, R28, R22, R140 ;  /* 0x000000161c8c723c */ /* 0x000fe2000004188c */
[----:B------:R-:W-:Y:S01]  /*aca0*/  STS [R58+0x20], R161 ;  /* 0x000020a13a007388 */ /* 0x000fe20000000800 */
[----:B------:R-:W-:Y:S01]  /*acb0*/  IMAD.SHL.U32 R61, R5, 0x2, RZ ;  /* 0x00000002053d7824 */ /* 0x000fe200078e00ff */
[----:B------:R-:W-:-:S02]  /*acc0*/  F2FP.BF16.PACK_AB R53, R53, R52 ;  /* 0x000000343535723e */ /* 0x000fc400000010ff */
[----:B------:R-:W-:Y:S01]  /*acd0*/  STS [R59+0x820], R162 ;  /* 0x000820a23b007388 */ /* 0x000fe20000000800 */
[----:B------:R-:W-:Y:S02]  /*ace0*/  F2FP.BF16.PACK_AB R165, R165, R164 ;  /* 0x000000a4a5a5723e */ /* 0x000fe400000010ff */
[C---:B------:R-:W-:Y:S01]  /*acf0*/  HMMA.16816.F32.BF16 R152, R28.reuse, R34, R152 ;  /* 0x000000221c98723c */ /* 0x040fe20000041898 */
[----:B------:R-:W-:Y:S01]  /*ad00*/  STS [R58+0x40], R137 ;  /* 0x000040893a007388 */ /* 0x000fe20000000800 */
[----:B------:R-:W-:Y:S02]  /*ad10*/  F2FP.BF16.PACK_AB R166, R167, R166 ;  /* 0x000000a6a7a6723e */ /* 0x000fe400000010ff */
[----:B------:R-:W-:Y:S01]  /*ad20*/  F2FP.BF16.PACK_AB R97, R97, R96 ;  /* 0x000000606161723e */ /* 0x000fe200000010ff */
[----:B------:R-:W-:Y:S01]  /*ad30*/  STS [R59+0x840], R138 ;  /* 0x0008408a3b007388 */ /* 0x000fe20000000800 */
[----:B------:R-:W-:Y:S02]  /*ad40*/  F2FP.BF16.PACK_AB R98, R99, R98 ;  /* 0x000000626362723e */ /* 0x000fe400000010ff */
[----:B------:R-:W-:Y:S01]  /*ad50*/  HMMA.16816.F32.BF16 R92, R28, R26, R92 ;  /* 0x0000001a1c5c723c */ /* 0x000fe2000004185c */
[----:B------:R-:W-:Y:S01]  /*ad60*/  STS [R58+0x60], R145 ;  /* 0x000060913a007388 */ /* 0x000fe20000000800 */
[----:B------:R-:W-:-:S02]  /*ad70*/  IADD3 R52, R227, 0x1800, RZ ;  /* 0x00001800e3347810 */ /* 0x000fc40007ffe0ff */
[----:B-1----:R-:W-:Y:S01]  /*ad80*/  LOP3.LUT R57, R0, 0x28, RZ, 0xfc, !PT ;  /* 0x0000002800397812 */ /* 0x002fe200078efcff */
[----:B------:R-:W-:Y:S03]  /*ad90*/  STS [R59+0x860], R146 ;  /* 0x000860923b007388 */ /* 0x000fe60000000800 */
[C---:B------:R-:W-:Y:S01]  /*ada0*/  HMMA.16816.F32.BF16 R64, R28.reuse, R110, R64 ;  /* 0x0000006e1c40723c */ /* 0x040fe20000041840 */
[----:B------:R1:W-:Y:S01]  /*adb0*/  STS [R58+0x80], R77 ;  /* 0x0000804d3a007388 */ /* 0x0003e20000000800 */
[----:B------:R-:W-:Y:S02]  /*adc0*/  F2FP.BF16.PACK_AB R141, R141, R140 ;  /* 0x0000008c8d8d723e */ /* 0x000fe400000010ff */
[----:B------:R-:W-:Y:S01]  /*add0*/  F2FP.BF16.PACK_AB R142, R143, R142 ;  /* 0x0000008e8f8e723e */ /* 0x000fe200000010ff */
[----:B------:R-:W-:Y:S03]  /*ade0*/  STS [R59+0x880], R78 ;  /* 0x0008804e3b007388 */ /* 0x000fe60000000800 */
[C---:B------:R-:W-:Y:S01]  /*adf0*/  HMMA.16816.F32.BF16 R68, R28.reuse, R42, R68 ;  /* 0x0000002a1c44723c */ /* 0x040fe20000041844 */
[----:B------:R-:W-:Y:S01]  /*ae00*/  STS [R58+0xa0], R133 ;  /* 0x0000a0853a007388 */ /* 0x000fe20000000800 */
[----:B------:R-:W-:Y:S01]  /*ae10*/  F2FP.BF16.PACK_AB R153, R153, R152 ;  /* 0x000000989999723e */ /* 0x000fe200000010ff */
[----:B-1----:R-:W-:Y:S01]  /*ae20*/  IMAD.MOV.U32 R77, RZ, RZ, 0x2 ;  /* 0x00000002ff4d7424 */ /* 0x002fe200078e00ff */
[----:B------:R-:W-:Y:S01]  /*ae30*/  F2FP.BF16.PACK_AB R154, R155, R154 ;  /* 0x0000009a9b9a723e */ /* 0x000fe200000010ff */
[----:B------:R-:W-:Y:S02]  /*ae40*/  STS [R59+0x8a0], R134 ;  /* 0x0008a0863b007388 */ /* 0x000fe40000000800 */
[----:B------:R-:W-:Y:S01]  /*ae50*/  IMAD.WIDE R2, R227, R77, c[0x0][0x170] ;  /* 0x00005c00e3027625 */ /* 0x000fe200078e024d */
[----:B------:R-:W-:Y:S01]  /*ae60*/  HMMA.16816.F32.BF16 R88, R28, R202, R88 ;  /* 0x000000ca1c58723c */ /* 0x000fe20000041858 */
[----:B------:R-:W-:Y:S01]  /*ae70*/  STS [R58+0xc0], R129 ;  /* 0x0000c0813a007388 */ /* 0x000fe20000000800 */
[----:B------:R-:W-:-:S02]  /*ae80*/  F2FP.BF16.PACK_AB R93, R93, R92 ;  /* 0x0000005c5d5d723e */ /* 0x000fc400000010ff */
[----:B------:R-:W-:Y:S01]  /*ae90*/  F2FP.BF16.PACK_AB R94, R95, R94 ;  /* 0x0000005e5f5e723e */ /* 0x000fe200000010ff */
[----:B------:R-:W-:Y:S03]  /*aea0*/  STS [R59+0x8c0], R130 ;  /* 0x0008c0823b007388 */ /* 0x000fe60000000800 */
[C---:B------:R-:W-:Y:S01]  /*aeb0*/  HMMA.16816.F32.BF16 R100, R16.reuse, R34, R100 ;  /* 0x000000221064723c */ /* 0x040fe20000041864 */
[----:B------:R-:W-:Y:S01]  /*aec0*/  STS [R58+0xe0], R49 ;  /* 0x0000e0313a007388 */ /* 0x000fe20000000800 */
[----:B------:R-:W-:Y:S02]  /*aed0*/  F2FP.BF16.PACK_AB R65, R65, R64 ;  /* 0x000000404141723e */ /* 0x000fe400000010ff */
[----:B------:R-:W-:Y:S01]  /*aee0*/  F2FP.BF16.PACK_AB R66, R67, R66 ;  /* 0x000000424342723e */ /* 0x000fe200000010ff */
[----:B------:R-:W-:Y:S03]  /*aef0*/  STS [R59+0x8e0], R50 ;  /* 0x0008e0323b007388 */ /* 0x000fe60000000800 */
[----:B------:R-:W-:Y:S01]  /*af00*/  HMMA.16816.F32.BF16 R216, R16, R38, R216 ;  /* 0x0000002610d8723c */ /* 0x000fe200000418d8 */
[----:B------:R-:W-:Y:S01]  /*af10*/  BAR.SYNC.DEFER_BLOCKING 0x0 ;  /* 0x0000000000007b1d */ /* 0x000fe20000010000 */
[----:B------:R-:W-:-:S02]  /*af20*/  F2FP.BF16.PACK_AB R69, R69, R68 ;  /* 0x000000444545723e */ /* 0x000fc400000010ff */
[----:B------:R-:W-:-:S04]  /*af30*/  F2FP.BF16.PACK_AB R70, R71, R70 ;  /* 0x000000464746723e */ /* 0x000fc800000010ff */
[----:B------:R-:W-:Y:S01]  /*af40*/  HMMA.16816.F32.BF16 R80, R16, R110, R80 ;  /* 0x0000006e1050723c */ /* 0x000fe20000041850 */
[----:B------:R-:W-:Y:S02]  /*af50*/  F2FP.BF16.PACK_AB R89, R89, R88 ;  /* 0x000000585959723e */ /* 0x000fe400000010ff */
[----:B------:R-:W-:-:S05]  /*af60*/  F2FP.BF16.PACK_AB R90, R91, R90 ;  /* 0x0000005a5b5a723e */ /* 0x000fca00000010ff */
[----:B------:R-:W-:Y:S01]  /*af70*/  HMMA.16816.F32.BF16 R156, R16, R42, R156 ;  /* 0x0000002a109c723c */ /* 0x000fe2000004189c */
[----:B------:R-:W-:Y:S02]  /*af80*/  F2FP.BF16.PACK_AB R101, R101, R100 ;  /* 0x000000646565723e */ /* 0x000fe400000010ff */
[----:B------:R-:W-:-:S05]  /*af90*/  F2FP.BF16.PACK_AB R102, R103, R102 ;  /* 0x000000666766723e */ /* 0x000fca00000010ff */
[----:B------:R-:W-:Y:S01]  /*afa0*/  HMMA.16816.F32.BF16 R148, R16, R202, R148 ;  /* 0x000000ca1094723c */ /* 0x000fe20000041894 */
[----:B------:R-:W1:Y:S01]  /*afb0*/  LDS.128 R20, [R60] ;  /* 0x000000003c147984 */ /* 0x000e620000000c00 */
[----:B------:R-:W-:Y:S02]  /*afc0*/  F2FP.BF16.PACK_AB R217, R217, R216 ;  /* 0x000000d8d9d9723e */ /* 0x000fe400000010ff */
[----:B------:R-:W-:Y:S01]  /*afd0*/  F2FP.BF16.PACK_AB R218, R219, R218 ;  /* 0x000000dadbda723e */ /* 0x000fe200000010ff */
[----:B------:R-:W2:Y:S03]  /*afe0*/  LDS.128 R24, [R61+0x800] ;  /* 0x000800003d187984 */ /* 0x000ea60000000c00 */
[----:B------:R-:W-:Y:S01]  /*aff0*/  F2FP.BF16.PACK_AB R81, R81, R80 ;  /* 0x000000505151723e */ /* 0x000fe200000010ff */
[----:B------:R-:W3:Y:S01]  /*b000*/  LDS.128 R28, [R62+0x1000] ;  /* 0x001000003e1c7984 */ /* 0x000ee20000000c00 */
[----:B------:R-:W-:-:S03]  /*b010*/  F2FP.BF16.PACK_AB R82, R83, R82 ;  /* 0x000000525352723e */ /* 0x000fc600000010ff */
[----:B------:R-:W1:Y:S03]  /*b020*/  LDS.128 R4, [R63+0x1800] ;  /* 0x001800003f047984 */ /* 0x000e660000000c00 */
[----:B------:R-:W-:Y:S01]  /*b030*/  F2FP.BF16.PACK_AB R157, R157, R156 ;  /* 0x0000009c9d9d723e */ /* 0x000fe200000010ff */
[----:B------:R-:W-:Y:S01]  /*b040*/  BAR.SYNC.DEFER_BLOCKING 0x0 ;  /* 0x0000000000007b1d */ /* 0x000fe20000010000 */
[----:B------:R-:W-:-:S06]  /*b050*/  F2FP.BF16.PACK_AB R158, R159, R158 ;  /* 0x0000009e9f9e723e */ /* 0x000fcc00000010ff */
[----:B------:R-:W-:Y:S02]  /*b060*/  F2FP.BF16.PACK_AB R149, R149, R148 ;  /* 0x000000949595723e */ /* 0x000fe400000010ff */
[----:B------:R-:W-:Y:S01]  /*b070*/  F2FP.BF16.PACK_AB R150, R151, R150 ;  /* 0x000000969796723e */ /* 0x000fe200000010ff */
[----:B------:R-:W-:Y:S04]  /*b080*/  STS [R58], R125 ;  /* 0x0000007d3a007388 */ /* 0x000fe80000000800 */
[----:B------:R-:W-:Y:S04]  /*b090*/  STS [R59+0x800], R126 ;  /* 0x0008007e3b007388 */ /* 0x000fe80000000800 */
        /* <DEDUP_REMOVED lines=14> */
[----:B------:R-:W-:Y:S06]  /*b180*/  BAR.SYNC.DEFER_BLOCKING 0x0 ;  /* 0x0000000000007b1d */ /* 0x000fec0000010000 */
[----:B------:R-:W1:Y:S04]  /*b190*/  LDS.128 R40, [R60] ;  /* 0x000000003c287984 */ /* 0x000e680000000c00 */
[----:B------:R-:W1:Y:S04]  /*b1a0*/  LDS.128 R8, [R61+0x800] ;  /* 0x000800003d087984 */ /* 0x000e680000000c00 */
[----:B------:R-:W1:Y:S04]  /*b1b0*/  LDS.128 R12, [R62+0x1000] ;  /* 0x001000003e0c7984 */ /* 0x000e680000000c00 */
[----:B------:R-:W1:Y:S04]  /*b1c0*/  LDS.128 R16, [R63+0x1800] ;  /* 0x001800003f107984 */ /* 0x000e680000000c00 */
[----:B------:R-:W-:Y:S06]  /*b1d0*/  BAR.SYNC.DEFER_BLOCKING 0x0 ;  /* 0x0000000000007b1d */ /* 0x000fec0000010000 */
        /* <DEDUP_REMOVED lines=28> */
[----:B------:R1:W-:Y:S04]  /*b3a0*/  STS [R58+0x60], R53 ;  /* 0x000060353a007388 */ /* 0x0003e80000000800 */
[----:B------:R2:W-:Y:S04]  /*b3b0*/  STS [R59+0x860], R54 ;  /* 0x000860363b007388 */ /* 0x0005e80000000800 */
[----:B------:R3:W-:Y:S01]  /*b3c0*/  STS [R58+0x80], R55 ;  /* 0x000080373a007388 */ /* 0x0007e20000000800 */
[----:B-1----:R-:W-:-:S03]  /*b3d0*/  IMAD.WIDE R52, R52, R77, c[0x0][0x170] ;  /* 0x00005c0034347625 */ /* 0x002fc600078e024d */
[----:B------:R1:W-:Y:S01]  /*b3e0*/  STS [R59+0x880], R56 ;  /* 0x000880383b007388 */ /* 0x0003e20000000800 */
[----:B--2---:R-:W-:-:S03]  /*b3f0*/  IADD3 R54, R227, 0x3000, RZ ;  /* 0x00003000e3367810 */ /* 0x004fc60007ffe0ff */
[----:B------:R-:W-:Y:S02]  /*b400*/  STS [R58+0xa0], R65 ;  /* 0x0000a0413a007388 */ /* 0x000fe40000000800 */
[----:B---3--:R-:W-:Y:S02]  /*b410*/  IMAD.WIDE R54, R54, R77, c[0x0][0x170] ;  /* 0x00005c0036367625 */ /* 0x008fe400078e024d */
[----:B------:R-:W-:Y:S01]  /*b420*/  STS [R59+0x8a0], R66 ;  /* 0x0008a0423b007388 */ /* 0x000fe20000000800 */
[----:B-1----:R-:W-:-:S03]  /*b430*/  LOP3.LUT R56, R0, 0x30, RZ, 0xfc, !PT ;  /* 0x0000003000387812 */ /* 0x002fc600078efcff */
[----:B------:R-:W-:Y:S04]  /*b440*/  STS [R58+0xc0], R69 ;  /* 0x0000c0453a007388 */ /* 0x000fe80000000800 */
[----:B------:R-:W-:Y:S04]  /*b450*/  STS [R59+0x8c0], R70 ;  /* 0x0008c0463b007388 */ /* 0x000fe80000000800 */
[----:B------:R1:W-:Y:S04]  /*b460*/  STS [R58+0xe0], R89 ;  /* 0x0000e0593a007388 */ /* 0x0003e80000000800 */
[----:B------:R-:W-:Y:S04]  /*b470*/  STS [R59+0x8e0], R90 ;  /* 0x0008e05a3b007388 */ /* 0x000fe80000000800 */
[----:B------:R-:W-:Y:S01]  /*b480*/  BAR.SYNC.DEFER_BLOCKING 0x0 ;  /* 0x0000000000007b1d */ /* 0x000fe20000010000 */
[----:B-1----:R-:W-:-:S05]  /*b490*/  IADD3 R58, R227, 0x6000, RZ ;  /* 0x00006000e33a7810 */ /* 0x002fca0007ffe0ff */
[----:B------:R-:W1:Y:S04]  /*b4a0*/  LDS.128 R64, [R60] ;  /* 0x000000003c407984 */ /* 0x000e680000000c00 */
[----:B------:R-:W2:Y:S04]  /*b4b0*/  LDS.128 R68, [R61+0x800] ;  /* 0x000800003d447984 */ /* 0x000ea80000000c00 */
[----:B------:R-:W3:Y:S04]  /*b4c0*/  LDS.128 R72, [R62+0x1000] ;  /* 0x001000003e487984 */ /* 0x000ee80000000c00 */
[----:B------:R4:W-:Y:S01]  /*b4d0*/  @P5 STG.E.128 [R2.64], R20 ;  /* 0x0000001402005986 */ /* 0x0009e2000c101d04 */
[----:B------:R-:W-:-:S02]  /*b4e0*/  ISETP.LT.AND P5, PT, R57, 0x4d, !P0 ;  /* 0x0000004d3900780c */ /* 0x000fc400047a1270 */
[----:B------:R-:W-:Y:S01]  /*b4f0*/  IADD3 R57, R227, 0x4800, RZ ;  /* 0x00004800e3397810 */ /* 0x000fe20007ffe0ff */
[----:B------:R1:W-:Y:S01]  /*b500*/  @P4 STG.E.128 [R52.64], R24 ;  /* 0x0000001834004986 */ /* 0x0003e2000c101d04 */
[----:B------:R-:W-:Y:S02]  /*b510*/  ISETP.LT.AND P4, PT, R56, 0x4d, !P0 ;  /* 0x0000004d3800780c */ /* 0x000fe40004781270 */
[----:B------:R-:W-:Y:S01]  /*b520*/  LOP3.LUT R56, R0, 0x38, RZ, 0xfc, !PT ;  /* 0x0000003800387812 */ /* 0x000fe200078efcff */
[----:B------:R1:W-:Y:S03]  /*b530*/  @P3 STG.E.128 [R54.64], R28 ;  /* 0x0000001c36003986 */ /* 0x0003e6000c101d04 */
[----:B------:R-:W-:Y:S01]  /*b540*/  ISETP.LT.AND P3, PT, R56, 0x4d, !P0 ;  /* 0x0000004d3800780c */ /* 0x000fe20004761270 */
[----:B----4-:R-:W-:Y:S01]  /*b550*/  IMAD.WIDE R2, R57, R77, c[0x0][0x170] ;  /* 0x00005c0039027625 */ /* 0x010fe200078e024d */
[----:B------:R-:W-:-:S02]  /*b560*/  LOP3.LUT R22, R0, 0x40, RZ, 0xfc, !PT ;  /* 0x0000004000167812 */ /* 0x000fc400078efcff */
[----:B------:R-:W-:Y:S01]  /*b570*/  LOP3.LUT R0, R0, 0x48, RZ, 0xfc, !PT ;  /* 0x0000004800007812 */ /* 0x000fe200078efcff */
[-C--:B------:R-:W-:Y:S01]  /*b580*/  IMAD.WIDE R20, R58, R77.reuse, c[0x0][0x170] ;  /* 0x00005c003a147625 */ /* 0x080fe200078e024d */
[----:B------:R4:W-:Y:S01]  /*b590*/  @P2 STG.E.128 [R2.64], R4 ;  /* 0x0000000402002986 */ /* 0x0009e2000c101d04 */
[----:B------:R-:W-:Y:S02]  /*b5a0*/  ISETP.LT.AND P2, PT, R22, 0x4d, !P0 ;  /* 0x0000004d1600780c */ /* 0x000fe40004741270 */
[----:B------:R-:W-:Y:S01]  /*b5b0*/  ISETP.LT.AND P0, PT, R0, 0x4d, !P0 ;  /* 0x0000004d0000780c */ /* 0x000fe20004701270 */
[----:B------:R2:W-:Y:S01]  /*b5c0*/  @P6 STG.E.128 [R20.64], R40 ;  /* 0x0000002814006986 */ /* 0x0005e2000c101d04 */
[C---:B------:R-:W-:Y:S02]  /*b5d0*/  IADD3 R22, R227.reuse, 0x7800, RZ ;  /* 0x00007800e3167810 */ /* 0x040fe40007ffe0ff */
[C---:B------:R-:W-:Y:S02]  /*b5e0*/  IADD3 R0, R227.reuse, 0xa800, RZ ;  /* 0x0000a800e3007810 */ /* 0x040fe40007ffe0ff */
[C---:B-1----:R-:W-:Y:S01]  /*b5f0*/  IADD3 R24, R227.reuse, 0x9000, RZ ;  /* 0x00009000e3187810 */ /* 0x042fe20007ffe0ff */
[----:B------:R-:W-:Y:S01]  /*b600*/  IMAD.WIDE R22, R22, R77, c[0x0][0x170] ;  /* 0x00005c0016167625 */ /* 0x000fe200078e024d */
[----:B------:R-:W-:-:S02]  /*b610*/  IADD3 R26, R227, 0xc000, RZ ;  /* 0x0000c000e31a7810 */ /* 0x000fc40007ffe0ff */
[C---:B------:R-:W-:Y:S01]  /*b620*/  IADD3 R27, R227.reuse, 0xd800, RZ ;  /* 0x0000d800e31b7810 */ /* 0x040fe20007ffe0ff */
[-C--:B------:R-:W-:Y:S01]  /*b630*/  IMAD.WIDE R24, R24, R77.reuse, c[0x0][0x170] ;  /* 0x00005c0018187625 */ /* 0x080fe200078e024d */
[C---:B------:R-:W-:Y:S01]  /*b640*/  IADD3 R28, R227.reuse, 0x15000, RZ ;  /* 0x00015000e31c7810 */ /* 0x040fe20007ffe0ff */
[----:B------:R1:W-:Y:S02]  /*b650*/  @P5 STG.E.128 [R22.64], R8 ;  /* 0x0000000816005986 */ /* 0x0003e4000c101d04 */
[-C--:B----4-:R-:W-:Y:S01]  /*b660*/  IMAD.WIDE R2, R0, R77.reuse, c[0x0][0x170] ;  /* 0x00005c0000027625 */ /* 0x090fe200078e024d */
[C---:B------:R-:W-:Y:S01]  /*b670*/  IADD3 R0, R227.reuse, 0x10800, RZ ;  /* 0x00010800e3007810 */ /* 0x040fe20007ffe0ff */
[----:B------:R-:W-:Y:S01]  /*b680*/  @P4 STG.E.128 [R24.64], R12 ;  /* 0x0000000c18004986 */ /* 0x000fe2000c101d04 */
[C---:B--2---:R-:W-:Y:S01]  /*b690*/  IADD3 R20, R227.reuse, 0xf000, RZ ;  /* 0x0000f000e3147810 */ /* 0x044fe20007ffe0ff */
[-C--:B------:R-:W-:Y:S01]  /*b6a0*/  IMAD.WIDE R4, R26, R77.reuse, c[0x0][0x170] ;  /* 0x00005c001a047625 */ /* 0x080fe200078e024d */
[----:B------:R-:W-:Y:S01]  /*b6b0*/  IADD3 R26, R227, 0x12000, RZ ;  /* 0x00012000e31a7810 */ /* 0x000fe20007ffe0ff */
[----:B------:R2:W-:Y:S02]  /*b6c0*/  @P3 STG.E.128 [R2.64], R16 ;  /* 0x0000001002003986 */ /* 0x0005e4000c101d04 */
[-C--:B------:R-:W-:Y:S01]  /*b6d0*/  IMAD.WIDE R6, R27, R77.reuse, c[0x0][0x170] ;  /* 0x00005c001b067625 */ /* 0x080fe200078e024d */
[----:B------:R-:W-:Y:S01]  /*b6e0*/  IADD3 R27, R227, 0x13800, RZ ;  /* 0x00013800e31b7810 */ /* 0x000fe20007ffe0ff */
[----:B------:R4:W-:Y:S02]  /*b6f0*/  @P2 STG.E.128 [R4.64], R44 ;  /* 0x0000002c04002986 */ /* 0x0009e4000c101d04 */
[----:B------:R-:W-:-:S02]  /*b700*/  IMAD.WIDE R20, R20, R77, c[0x0][0x170] ;  /* 0x00005c0014147625 */ /* 0x000fc400078e024d */
[----:B------:R3:W-:Y:S02]  /*b710*/  @P0 STG.E.128 [R6.64], R48 ;  /* 0x0000003006000986 */ /* 0x0007e4000c101d04 */
[-C--:B-1----:R-:W-:Y:S02]  /*b720*/  IMAD.WIDE R8, R0, R77.reuse, c[0x0][0x170] ;  /* 0x00005c0000087625 */ /* 0x082fe400078e024d */
[----:B------:R1:W-:Y:S02]  /*b730*/  @P1 STG.E.128 [R20.64], R32 ;  /* 0x0000002014001986 */ /* 0x0003e4000c101d04 */
[-C--:B------:R-:W-:Y:S02]  /*b740*/  IMAD.WIDE R10, R26, R77.reuse, c[0x0][0x170] ;  /* 0x00005c001a0a7625 */ /* 0x080fe400078e024d */
[----:B------:R1:W-:Y:S02]  /*b750*/  @P1 STG.E.128 [R8.64], R36 ;  /* 0x0000002408001986 */ /* 0x0003e4000c101d04 */
[----:B--2---:R-:W-:-:S02]  /*b760*/  IMAD.WIDE R2, R27, R77, c[0x0][0x170] ;  /* 0x00005c001b027625 */ /* 0x004fc400078e024d */
[----:B------:R1:W-:Y:S02]  /*b770*/  @P1 STG.E.128 [R10.64], R64 ;  /* 0x000000400a001986 */ /* 0x0003e4000c101d04 */
[----:B----4-:R-:W-:Y:S02]  /*b780*/  IMAD.WIDE R4, R28, R77, c[0x0][0x170] ;  /* 0x00005c001c047625 */ /* 0x010fe400078e024d */
[----:B------:R1:W-:Y:S04]  /*b790*/  @P1 STG.E.128 [R2.64], R68 ;  /* 0x0000004402001986 */ /* 0x0003e8000c101d04 */
[----:B---3--:R1:W-:Y:S01]  /*b7a0*/  @P1 STG.E.128 [R4.64], R72 ;  /* 0x0000004804001986 */ /* 0x0083e2000c101d04 */
[----:B------:R-:W-:Y:S05]  /*b7b0*/  @!P1 EXIT ;  /* 0x000000000000994d */ /* 0x000fea0003800000 */
[----:B------:R-:W2:Y:S01]  /*b7c0*/  LDS.128 R60, [R63+0x1800] ;  /* 0x001800003f3c7984 */ /* 0x000ea20000000c00 */
[----:B-1----:R-:W-:-:S05]  /*b7d0*/  IADD3 R2, R227, 0x16800, RZ ;  /* 0x00016800e3027810 */ /* 0x002fca0007ffe0ff */
[----:B------:R-:W-:-:S05]  /*b7e0*/  IMAD.WIDE R2, R2, R77, c[0x0][0x170] ;  /* 0x00005c0002027625 */ /* 0x000fca00078e024d */
[----:B--2---:R-:W-:Y:S01]  /*b7f0*/  STG.E.128 [R2.64], R60 ;  /* 0x0000003c02007986 */ /* 0x004fe2000c101d04 */
[----:B------:R-:W-:Y:S05]  /*b800*/  EXIT ;  /* 0x000000000000794d */ /* 0x000fea0003800000 */
.L_x_0:
[----:B------:R-:W-:-:S00]  /*b810*/  BRA `(.L_x_0) ;  /* 0xfffffff000007947 */ /* 0x000fc0000383ffff */
[----:B------:R-:W-:-:S00]  /*b820*/  NOP ;  /* 0x0000000000007918 */ /* 0x000fc00000000000 */
        /* <DEDUP_REMOVED lines=13> */
.L_x_1:


//--------------------- .nv.shared.triton_mm      --------------------------
	.section	.nv.shared.triton_mm,"aw",@nobits
	.sectionflags	@""
	.align	16
